//
// Generated by NVIDIA NVVM Compiler
//
// Compiler Build ID: CL-36424714
// Cuda compilation tools, release 13.0, V13.0.88
// Based on NVVM 20.0.0
//

.version 9.0
.target sm_100
.address_size 64

	// .globl	required_memory
// _ZZ6reduceE4temp has been demoted
// _ZZ7prescanE4temp has been demoted
// temp has been demoted

.visible .entry required_memory(
	.param .u64 .ptr .align 1 required_memory_param_0,
	.param .u64 .ptr .align 1 required_memory_param_1,
	.param .f64 required_memory_param_2,
	.param .u64 required_memory_param_3,
	.param .u64 required_memory_param_4,
	.param .u64 required_memory_param_5
)
{
	.reg .pred 	%p<13>;
	.reg .b32 	%r<9>;
	.reg .b64 	%rd<39>;
	.reg .b64 	%fd<6>;

	ld.param.u64 	%rd5, [required_memory_param_0];
	ld.param.u64 	%rd7, [required_memory_param_1];
	ld.param.f64 	%fd1, [required_memory_param_2];
	ld.param.u64 	%rd6, [required_memory_param_4];
	ld.param.u64 	%rd8, [required_memory_param_5];
	cvta.to.global.u64 	%rd1, %rd7;
	mov.u32 	%r1, %ctaid.y;
	mov.u32 	%r2, %ntid.y;
	mov.u32 	%r3, %tid.y;
	mad.lo.s32 	%r4, %r1, %r2, %r3;
	cvt.u64.u32 	%rd2, %r4;
	mov.u32 	%r5, %ctaid.x;
	mov.u32 	%r6, %ntid.x;
	mov.u32 	%r7, %tid.x;
	mad.lo.s32 	%r8, %r5, %r6, %r7;
	cvt.u64.u32 	%rd3, %r8;
	add.s64 	%rd9, %rd8, -1;
	setp.le.u64 	%p1, %rd9, %rd2;
	add.s64 	%rd10, %rd6, -1;
	setp.le.u64 	%p2, %rd10, %rd3;
	or.pred  	%p3, %p2, %p1;
	@%p3 bra 	$L__BB0_9;
	cvta.to.global.u64 	%rd12, %rd5;
	mul.lo.s64 	%rd4, %rd6, %rd2;
	add.s64 	%rd13, %rd4, %rd3;
	shl.b64 	%rd14, %rd13, 3;
	add.s64 	%rd15, %rd12, %rd14;
	ld.global.f64 	%fd2, [%rd15];
	ld.global.f64 	%fd3, [%rd15+8];
	shl.b64 	%rd16, %rd6, 3;
	add.s64 	%rd17, %rd15, %rd16;
	ld.global.f64 	%fd4, [%rd17];
	ld.global.f64 	%fd5, [%rd17+8];
	setp.gt.f64 	%p4, %fd2, %fd1;
	selp.u64 	%rd18, 1, 0, %p4;
	setp.gt.f64 	%p5, %fd3, %fd1;
	selp.b64 	%rd19, 3, 2, %p4;
	selp.b64 	%rd20, %rd19, %rd18, %p5;
	setp.gt.f64 	%p6, %fd4, %fd1;
	or.b64  	%rd21, %rd20, 4;
	selp.b64 	%rd22, %rd21, %rd20, %p6;
	setp.gt.f64 	%p7, %fd5, %fd1;
	or.b64  	%rd23, %rd22, 8;
	selp.b64 	%rd11, %rd23, %rd22, %p7;
	setp.gt.s64 	%p8, %rd11, 8;
	@%p8 bra 	$L__BB0_5;
	setp.eq.s64 	%p11, %rd11, 0;
	@%p11 bra 	$L__BB0_7;
	setp.eq.s64 	%p12, %rd11, 6;
	@%p12 bra 	$L__BB0_4;
	bra.uni 	$L__BB0_8;
$L__BB0_4:
	sub.s64 	%rd24, %rd4, %rd2;
	add.s64 	%rd25, %rd24, %rd3;
	shl.b64 	%rd26, %rd25, 3;
	add.s64 	%rd27, %rd1, %rd26;
	mov.b64 	%rd28, 2;
	st.global.u64 	[%rd27], %rd28;
	bra.uni 	$L__BB0_9;
$L__BB0_5:
	setp.eq.s64 	%p9, %rd11, 9;
	@%p9 bra 	$L__BB0_4;
	setp.ne.s64 	%p10, %rd11, 15;
	@%p10 bra 	$L__BB0_8;
$L__BB0_7:
	sub.s64 	%rd29, %rd4, %rd2;
	add.s64 	%rd30, %rd29, %rd3;
	shl.b64 	%rd31, %rd30, 3;
	add.s64 	%rd32, %rd1, %rd31;
	mov.b64 	%rd33, 0;
	st.global.u64 	[%rd32], %rd33;
	bra.uni 	$L__BB0_9;
$L__BB0_8:
	sub.s64 	%rd34, %rd4, %rd2;
	add.s64 	%rd35, %rd34, %rd3;
	shl.b64 	%rd36, %rd35, 3;
	add.s64 	%rd37, %rd1, %rd36;
	mov.b64 	%rd38, 1;
	st.global.u64 	[%rd37], %rd38;
$L__BB0_9:
	ret;

}
	// .globl	reduce
.visible .entry reduce(
	.param .u64 .ptr .align 1 reduce_param_0,
	.param .u64 .ptr .align 1 reduce_param_1,
	.param .u64 reduce_param_2
)
{
	.reg .pred 	%p<7>;
	.reg .b32 	%r<13>;
	.reg .b64 	%rd<22>;
	// demoted variable
	.shared .align 8 .b8 _ZZ6reduceE4temp[256];
	ld.param.u64 	%rd7, [reduce_param_0];
	ld.param.u64 	%rd5, [reduce_param_1];
	ld.param.u64 	%rd6, [reduce_param_2];
	cvta.to.global.u64 	%rd8, %rd7;
	mov.u32 	%r4, %tid.x;
	cvt.u64.u32 	%rd1, %r4;
	mov.u32 	%r1, %ctaid.x;
	mov.u32 	%r2, %ntid.x;
	mad.lo.s32 	%r5, %r1, %r2, %r4;
	mul.wide.u32 	%rd9, %r5, 8;
	add.s64 	%rd10, %rd8, %rd9;
	ld.global.u64 	%rd11, [%rd10];
	shl.b32 	%r6, %r4, 3;
	mov.u32 	%r7, _ZZ6reduceE4temp;
	add.s32 	%r3, %r7, %r6;
	st.shared.u64 	[%r3], %rd11;
	bar.sync 	0;
	setp.lt.u32 	%p1, %r2, 2;
	@%p1 bra 	$L__BB1_5;
	shr.u32 	%r8, %r2, 1;
	cvt.u64.u32 	%rd21, %r8;
$L__BB1_2:
	setp.le.u64 	%p2, %rd21, %rd1;
	add.s64 	%rd13, %rd21, %rd1;
	setp.ge.u64 	%p3, %rd13, %rd6;
	or.pred  	%p4, %p2, %p3;
	@%p4 bra 	$L__BB1_4;
	cvt.u32.u64 	%r9, %rd21;
	shl.b32 	%r10, %r9, 3;
	add.s32 	%r11, %r3, %r10;
	ld.shared.u64 	%rd14, [%r11];
	ld.shared.u64 	%rd15, [%r3];
	add.s64 	%rd16, %rd15, %rd14;
	st.shared.u64 	[%r3], %rd16;
$L__BB1_4:
	shr.u64 	%rd4, %rd21, 1;
	bar.sync 	0;
	setp.gt.u64 	%p5, %rd21, 1;
	mov.u64 	%rd21, %rd4;
	@%p5 bra 	$L__BB1_2;
$L__BB1_5:
	cvt.u32.u64 	%r12, %rd1;
	setp.ne.s32 	%p6, %r12, 0;
	@%p6 bra 	$L__BB1_7;
	ld.shared.u64 	%rd17, [_ZZ6reduceE4temp];
	cvta.to.global.u64 	%rd18, %rd5;
	mul.wide.u32 	%rd19, %r1, 8;
	add.s64 	%rd20, %rd18, %rd19;
	st.global.u64 	[%rd20], %rd17;
$L__BB1_7:
	ret;

}
	// .globl	prescan
.visible .entry prescan(
	.param .u64 .ptr .align 1 prescan_param_0,
	.param .u64 .ptr .align 1 prescan_param_1,
	.param .u64 prescan_param_2,
	.param .u64 .ptr .align 1 prescan_param_3
)
{
	.reg .pred 	%p<14>;
	.reg .b32 	%r<15>;
	.reg .b64 	%rd<58>;
	// demoted variable
	.shared .align 8 .b8 _ZZ7prescanE4temp[512];
	ld.param.u64 	%rd3, [prescan_param_0];
	ld.param.u64 	%rd5, [prescan_param_1];
	ld.param.u64 	%rd4, [prescan_param_3];
	cvta.to.global.u64 	%rd6, %rd5;
	mov.u32 	%r1, %ctaid.x;
	mov.u32 	%r2, %tid.x;
	mul.wide.u32 	%rd7, %r1, 64;
	shl.b32 	%r10, %r2, 1;
	cvt.u64.u32 	%rd1, %r10;
	add.s64 	%rd2, %rd7, %rd1;
	shl.b64 	%rd8, %rd2, 2;
	add.s64 	%rd9, %rd6, %rd8;
	ld.global.s32 	%rd10, [%rd9];
	shl.b32 	%r11, %r2, 4;
	mov.u32 	%r12, _ZZ7prescanE4temp;
	add.s32 	%r3, %r12, %r11;
	st.shared.u64 	[%r3], %rd10;
	ld.global.s32 	%rd11, [%rd9+4];
	st.shared.u64 	[%r3+8], %rd11;
	bar.sync 	0;
	setp.gt.u32 	%p1, %r2, 31;
	@%p1 bra 	$L__BB2_2;
	ld.shared.u64 	%rd12, [%r3];
	ld.shared.u64 	%rd13, [%r3+8];
	add.s64 	%rd14, %rd13, %rd12;
	st.shared.u64 	[%r3+8], %rd14;
$L__BB2_2:
	bar.sync 	0;
	setp.gt.u32 	%p2, %r2, 15;
	cvt.u32.u64 	%r13, %rd1;
	add.s32 	%r4, %r13, 1;
	shl.b32 	%r5, %r4, 4;
	add.s32 	%r6, %r12, %r5;
	@%p2 bra 	$L__BB2_4;
	ld.shared.u64 	%rd15, [%r6+-8];
	ld.shared.u64 	%rd16, [%r6+8];
	add.s64 	%rd17, %rd16, %rd15;
	st.shared.u64 	[%r6+8], %rd17;
$L__BB2_4:
	bar.sync 	0;
	setp.gt.u32 	%p3, %r2, 7;
	add.s32 	%r7, %r6, %r5;
	@%p3 bra 	$L__BB2_6;
	ld.shared.u64 	%rd18, [%r7+-8];
	ld.shared.u64 	%rd19, [%r7+24];
	add.s64 	%rd20, %rd19, %rd18;
	st.shared.u64 	[%r7+24], %rd20;
$L__BB2_6:
	bar.sync 	0;
	setp.gt.u32 	%p4, %r2, 3;
	mad.lo.s32 	%r8, %r4, 48, %r6;
	@%p4 bra 	$L__BB2_8;
	ld.shared.u64 	%rd21, [%r8+-8];
	ld.shared.u64 	%rd22, [%r8+56];
	add.s64 	%rd23, %rd22, %rd21;
	st.shared.u64 	[%r8+56], %rd23;
$L__BB2_8:
	bar.sync 	0;
	setp.gt.u32 	%p5, %r2, 1;
	mad.lo.s32 	%r9, %r4, 112, %r6;
	@%p5 bra 	$L__BB2_10;
	ld.shared.u64 	%rd24, [%r9+-8];
	ld.shared.u64 	%rd25, [%r9+120];
	add.s64 	%rd26, %rd25, %rd24;
	st.shared.u64 	[%r9+120], %rd26;
$L__BB2_10:
	bar.sync 	0;
	setp.ne.s32 	%p6, %r2, 0;
	@%p6 bra 	$L__BB2_12;
	ld.shared.u64 	%rd27, [_ZZ7prescanE4temp+248];
	ld.shared.u64 	%rd28, [_ZZ7prescanE4temp+504];
	add.s64 	%rd29, %rd28, %rd27;
	st.shared.u64 	[_ZZ7prescanE4temp+504], %rd29;
$L__BB2_12:
	setp.ne.s32 	%p7, %r2, 0;
	bar.sync 	0;
	@%p7 bra 	$L__BB2_14;
	ld.shared.u64 	%rd30, [_ZZ7prescanE4temp+504];
	cvta.to.global.u64 	%rd31, %rd4;
	mul.wide.u32 	%rd32, %r1, 4;
	add.s64 	%rd33, %rd31, %rd32;
	st.global.u32 	[%rd33], %rd30;
	mov.b64 	%rd34, 0;
	st.shared.u64 	[_ZZ7prescanE4temp+504], %rd34;
$L__BB2_14:
	setp.ne.s32 	%p8, %r2, 0;
	bar.sync 	0;
	@%p8 bra 	$L__BB2_16;
	ld.shared.u64 	%rd35, [_ZZ7prescanE4temp+248];
	ld.shared.u64 	%rd36, [_ZZ7prescanE4temp+504];
	st.shared.u64 	[_ZZ7prescanE4temp+248], %rd36;
	add.s64 	%rd37, %rd36, %rd35;
	st.shared.u64 	[_ZZ7prescanE4temp+504], %rd37;
$L__BB2_16:
	setp.gt.u32 	%p9, %r2, 1;
	bar.sync 	0;
	@%p9 bra 	$L__BB2_18;
	ld.shared.u64 	%rd38, [%r9+-8];
	ld.shared.u64 	%rd39, [%r9+120];
	st.shared.u64 	[%r9+-8], %rd39;
	add.s64 	%rd40, %rd39, %rd38;
	st.shared.u64 	[%r9+120], %rd40;
$L__BB2_18:
	setp.gt.u32 	%p10, %r2, 3;
	bar.sync 	0;
	@%p10 bra 	$L__BB2_20;
	ld.shared.u64 	%rd41, [%r8+-8];
	ld.shared.u64 	%rd42, [%r8+56];
	st.shared.u64 	[%r8+-8], %rd42;
	add.s64 	%rd43, %rd42, %rd41;
	st.shared.u64 	[%r8+56], %rd43;
$L__BB2_20:
	setp.gt.u32 	%p11, %r2, 7;
	bar.sync 	0;
	@%p11 bra 	$L__BB2_22;
	ld.shared.u64 	%rd44, [%r7+-8];
	ld.shared.u64 	%rd45, [%r7+24];
	st.shared.u64 	[%r7+-8], %rd45;
	add.s64 	%rd46, %rd45, %rd44;
	st.shared.u64 	[%r7+24], %rd46;
$L__BB2_22:
	setp.gt.u32 	%p12, %r2, 15;
	bar.sync 	0;
	@%p12 bra 	$L__BB2_24;
	ld.shared.u64 	%rd47, [%r6+-8];
	ld.shared.u64 	%rd48, [%r6+8];
	st.shared.u64 	[%r6+-8], %rd48;
	add.s64 	%rd49, %rd48, %rd47;
	st.shared.u64 	[%r6+8], %rd49;
$L__BB2_24:
	setp.gt.u32 	%p13, %r2, 31;
	bar.sync 	0;
	@%p13 bra 	$L__BB2_26;
	ld.shared.u64 	%rd50, [%r3];
	ld.shared.u64 	%rd51, [%r3+8];
	st.shared.u64 	[%r3], %rd51;
	add.s64 	%rd52, %rd51, %rd50;
	st.shared.u64 	[%r3+8], %rd52;
$L__BB2_26:
	cvta.to.global.u64 	%rd53, %rd3;
	bar.sync 	0;
	ld.shared.u64 	%rd54, [%r3];
	add.s64 	%rd56, %rd53, %rd8;
	st.global.u32 	[%rd56], %rd54;
	ld.shared.u64 	%rd57, [%r3+8];
	st.global.u32 	[%rd56+4], %rd57;
	ret;

}
	// .globl	prescan_small
.visible .entry prescan_small(
	.param .u64 .ptr .align 1 prescan_small_param_0,
	.param .u64 .ptr .align 1 prescan_small_param_1,
	.param .u32 prescan_small_param_2,
	.param .u32 prescan_small_param_3
)
{
	.reg .pred 	%p<10>;
	.reg .b32 	%r<58>;
	.reg .b64 	%rd<9>;
	// demoted variable
	.shared .align 4 .b8 temp[4096];
	ld.param.u64 	%rd1, [prescan_small_param_0];
	ld.param.u64 	%rd2, [prescan_small_param_1];
	ld.param.u32 	%r15, [prescan_small_param_2];
	ld.param.u32 	%r16, [prescan_small_param_3];
	mov.u32 	%r1, %tid.x;
	setp.ge.s32 	%p1, %r1, %r15;
	shl.b32 	%r17, %r1, 3;
	mov.u32 	%r18, temp;
	add.s32 	%r2, %r18, %r17;
	@%p1 bra 	$L__BB3_2;
	cvta.to.global.u64 	%rd3, %rd2;
	shl.b32 	%r20, %r1, 1;
	mul.wide.u32 	%rd4, %r20, 4;
	add.s64 	%rd5, %rd3, %rd4;
	ld.global.u32 	%r21, [%rd5];
	st.shared.u32 	[%r2], %r21;
	ld.global.u32 	%r22, [%rd5+4];
	st.shared.u32 	[%r2+4], %r22;
	bra.uni 	$L__BB3_3;
$L__BB3_2:
	mov.b32 	%r19, 0;
	st.shared.u32 	[%r2], %r19;
	st.shared.u32 	[%r2+4], %r19;
$L__BB3_3:
	shr.s32 	%r53, %r16, 1;
	setp.lt.s32 	%p2, %r53, 1;
	mov.b32 	%r55, 1;
	@%p2 bra 	$L__BB3_8;
	shl.b32 	%r25, %r1, 1;
	or.b32  	%r4, %r25, 1;
	mov.b32 	%r55, 1;
$L__BB3_5:
	bar.sync 	0;
	setp.ge.s32 	%p3, %r1, %r53;
	@%p3 bra 	$L__BB3_7;
	mul.lo.s32 	%r26, %r55, %r4;
	shl.b32 	%r27, %r26, 2;
	add.s32 	%r29, %r18, %r27;
	ld.shared.u32 	%r30, [%r29+-4];
	shl.b32 	%r31, %r55, 2;
	add.s32 	%r32, %r29, %r31;
	ld.shared.u32 	%r33, [%r32+-4];
	add.s32 	%r34, %r33, %r30;
	st.shared.u32 	[%r32+-4], %r34;
$L__BB3_7:
	shl.b32 	%r55, %r55, 1;
	shr.u32 	%r8, %r53, 1;
	setp.gt.u32 	%p4, %r53, 1;
	mov.u32 	%r53, %r8;
	@%p4 bra 	$L__BB3_5;
$L__BB3_8:
	setp.ne.s32 	%p5, %r1, 0;
	@%p5 bra 	$L__BB3_10;
	shl.b32 	%r35, %r16, 2;
	add.s32 	%r37, %r18, %r35;
	mov.b32 	%r38, 0;
	st.shared.u32 	[%r37+-4], %r38;
$L__BB3_10:
	setp.lt.s32 	%p6, %r16, 2;
	@%p6 bra 	$L__BB3_15;
	shl.b32 	%r40, %r1, 1;
	or.b32  	%r10, %r40, 1;
	mov.b32 	%r56, 1;
$L__BB3_12:
	shr.u32 	%r55, %r55, 1;
	bar.sync 	0;
	setp.ge.u32 	%p7, %r1, %r56;
	@%p7 bra 	$L__BB3_14;
	mul.lo.s32 	%r41, %r55, %r10;
	shl.b32 	%r42, %r41, 2;
	add.s32 	%r44, %r18, %r42;
	ld.shared.u32 	%r45, [%r44+-4];
	shl.b32 	%r46, %r55, 2;
	add.s32 	%r47, %r44, %r46;
	ld.shared.u32 	%r48, [%r47+-4];
	st.shared.u32 	[%r44+-4], %r48;
	add.s32 	%r49, %r48, %r45;
	st.shared.u32 	[%r47+-4], %r49;
$L__BB3_14:
	shl.b32 	%r56, %r56, 1;
	setp.lt.s32 	%p8, %r56, %r16;
	@%p8 bra 	$L__BB3_12;
$L__BB3_15:
	setp.ge.s32 	%p9, %r1, %r15;
	bar.sync 	0;
	@%p9 bra 	$L__BB3_17;
	ld.shared.u32 	%r50, [%r2];
	shl.b32 	%r51, %r1, 1;
	cvta.to.global.u64 	%rd6, %rd1;
	mul.wide.u32 	%rd7, %r51, 4;
	add.s64 	%rd8, %rd6, %rd7;
	st.global.u32 	[%rd8], %r50;
	ld.shared.u32 	%r52, [%r2+4];
	st.global.u32 	[%rd8+4], %r52;
$L__BB3_17:
	ret;

}
	// .globl	add
.visible .entry add(
	.param .u64 .ptr .align 1 add_param_0,
	.param .u32 add_param_1,
	.param .u64 .ptr .align 1 add_param_2
)
{
	.reg .b32 	%r<8>;
	.reg .b64 	%rd<9>;

	ld.param.u64 	%rd1, [add_param_0];
	ld.param.u64 	%rd2, [add_param_2];
	cvta.to.global.u64 	%rd3, %rd1;
	cvta.to.global.u64 	%rd4, %rd2;
	mov.u32 	%r1, %ctaid.x;
	mov.u32 	%r2, %tid.x;
	shl.b32 	%r3, %r1, 6;
	mul.wide.u32 	%rd5, %r1, 4;
	add.s64 	%rd6, %rd4, %rd5;
	ld.global.u32 	%r4, [%rd6];
	add.s32 	%r5, %r3, %r2;
	mul.wide.u32 	%rd7, %r5, 4;
	add.s64 	%rd8, %rd3, %rd7;
	ld.global.u32 	%r6, [%rd8];
	add.s32 	%r7, %r6, %r4;
	st.global.u32 	[%rd8], %r7;
	ret;

}
	// .globl	marching_squares
.visible .entry marching_squares(
	.param .u64 .ptr .align 1 marching_squares_param_0,
	.param .u64 .ptr .align 1 marching_squares_param_1,
	.param .u64 .ptr .align 1 marching_squares_param_2,
	.param .u64 .ptr .align 1 marching_squares_param_3,
	.param .u64 .ptr .align 1 marching_squares_param_4,
	.param .f64 marching_squares_param_5,
	.param .u64 marching_squares_param_6,
	.param .u64 marching_squares_param_7,
	.param .u64 marching_squares_param_8,
	.param .u64 .ptr .align 1 marching_squares_param_9
)
{
	.reg .pred 	%p<33>;
	.reg .b32 	%r<28>;
	.reg .b32 	%f<23>;
	.reg .b64 	%rd<113>;
	.reg .b64 	%fd<82>;

	ld.param.u64 	%rd17, [marching_squares_param_1];
	ld.param.u64 	%rd18, [marching_squares_param_2];
	ld.param.u64 	%rd19, [marching_squares_param_3];
	ld.param.u64 	%rd20, [marching_squares_param_4];
	ld.param.f64 	%fd5, [marching_squares_param_5];
	ld.param.u64 	%rd15, [marching_squares_param_7];
	ld.param.u64 	%rd21, [marching_squares_param_8];
	ld.param.u64 	%rd16, [marching_squares_param_9];
	cvta.to.global.u64 	%rd1, %rd20;
	cvta.to.global.u64 	%rd2, %rd19;
	cvta.to.global.u64 	%rd3, %rd18;
	cvta.to.global.u64 	%rd4, %rd17;
	mov.u32 	%r2, %ctaid.y;
	mov.u32 	%r3, %ntid.y;
	mov.u32 	%r4, %tid.y;
	mad.lo.s32 	%r5, %r2, %r3, %r4;
	cvt.u64.u32 	%rd5, %r5;
	mov.u32 	%r6, %ctaid.x;
	mov.u32 	%r7, %ntid.x;
	mov.u32 	%r8, %tid.x;
	mad.lo.s32 	%r9, %r6, %r7, %r8;
	cvt.u64.u32 	%rd6, %r9;
	add.s64 	%rd7, %rd5, 1;
	add.s64 	%rd8, %rd6, 1;
	add.s64 	%rd22, %rd21, -1;
	setp.le.u64 	%p1, %rd22, %rd5;
	add.s64 	%rd23, %rd15, -1;
	setp.le.u64 	%p2, %rd23, %rd6;
	or.pred  	%p3, %p2, %p1;
	@%p3 bra 	$L__BB5_44;
	ld.param.u64 	%rd112, [marching_squares_param_0];
	cvta.to.global.u64 	%rd24, %rd112;
	cvta.to.global.u64 	%rd25, %rd16;
	mul.lo.s64 	%rd26, %rd15, %rd5;
	add.s64 	%rd27, %rd26, %rd6;
	shl.b64 	%rd28, %rd27, 3;
	add.s64 	%rd29, %rd24, %rd28;
	ld.global.f64 	%fd1, [%rd29];
	ld.global.f64 	%fd2, [%rd29+8];
	shl.b64 	%rd30, %rd15, 3;
	add.s64 	%rd31, %rd29, %rd30;
	ld.global.f64 	%fd3, [%rd31];
	ld.global.f64 	%fd4, [%rd31+8];
	setp.gt.f64 	%p4, %fd1, %fd5;
	selp.u64 	%rd32, 1, 0, %p4;
	setp.gt.f64 	%p5, %fd2, %fd5;
	selp.b64 	%rd33, 3, 2, %p4;
	selp.b64 	%rd34, %rd33, %rd32, %p5;
	setp.gt.f64 	%p6, %fd3, %fd5;
	or.b64  	%rd35, %rd34, 4;
	selp.b64 	%rd36, %rd35, %rd34, %p6;
	setp.gt.f64 	%p7, %fd4, %fd5;
	or.b64  	%rd37, %rd36, 8;
	selp.b64 	%rd9, %rd37, %rd36, %p7;
	sub.s64 	%rd38, %rd26, %rd5;
	add.s64 	%rd39, %rd38, %rd6;
	shl.b64 	%rd40, %rd39, 2;
	add.s64 	%rd41, %rd25, %rd40;
	ld.global.u32 	%r1, [%rd41];
	setp.eq.s64 	%p8, %rd9, 0;
	@%p8 bra 	$L__BB5_44;
	setp.eq.s64 	%p9, %rd9, 15;
	@%p9 bra 	$L__BB5_44;
	cvt.u32.u64 	%r10, %rd6;
	cvt.rn.f32.u32 	%f1, %r10;
	setp.eq.f64 	%p10, %fd2, %fd1;
	mov.f32 	%f19, 0f00000000;
	@%p10 bra 	$L__BB5_5;
	sub.f64 	%fd6, %fd5, %fd1;
	sub.f64 	%fd7, %fd2, %fd1;
	div.rn.f64 	%fd8, %fd6, %fd7;
	cvt.rn.f32.f64 	%f19, %fd8;
$L__BB5_5:
	add.f32 	%f13, %f19, %f1;
	cvt.rzi.u64.f32 	%rd10, %f13;
	setp.eq.f64 	%p11, %fd4, %fd3;
	mov.f32 	%f20, 0f00000000;
	@%p11 bra 	$L__BB5_7;
	sub.f64 	%fd9, %fd5, %fd3;
	sub.f64 	%fd10, %fd4, %fd3;
	div.rn.f64 	%fd11, %fd9, %fd10;
	cvt.rn.f32.f64 	%f20, %fd11;
$L__BB5_7:
	cvt.u32.u64 	%r11, %rd5;
	add.f32 	%f15, %f20, %f1;
	cvt.rzi.u64.f32 	%rd11, %f15;
	cvt.rn.f32.u32 	%f6, %r11;
	setp.eq.f64 	%p12, %fd3, %fd1;
	mov.f32 	%f21, 0f00000000;
	@%p12 bra 	$L__BB5_9;
	sub.f64 	%fd12, %fd5, %fd1;
	sub.f64 	%fd13, %fd3, %fd1;
	div.rn.f64 	%fd14, %fd12, %fd13;
	cvt.rn.f32.f64 	%f21, %fd14;
$L__BB5_9:
	add.f32 	%f17, %f21, %f6;
	cvt.rzi.u64.f32 	%rd12, %f17;
	setp.eq.f64 	%p13, %fd4, %fd2;
	mov.f32 	%f22, 0f00000000;
	@%p13 bra 	$L__BB5_11;
	sub.f64 	%fd15, %fd5, %fd2;
	sub.f64 	%fd16, %fd4, %fd2;
	div.rn.f64 	%fd17, %fd15, %fd16;
	cvt.rn.f32.f64 	%f22, %fd17;
$L__BB5_11:
	add.f32 	%f18, %f22, %f6;
	cvt.rzi.u64.f32 	%rd13, %f18;
	setp.gt.s64 	%p14, %rd9, 7;
	@%p14 bra 	$L__BB5_24;
	setp.gt.s64 	%p24, %rd9, 3;
	@%p24 bra 	$L__BB5_17;
	setp.eq.s64 	%p30, %rd9, 1;
	@%p30 bra 	$L__BB5_36;
	setp.eq.s64 	%p31, %rd9, 2;
	@%p31 bra 	$L__BB5_37;
	setp.eq.s64 	%p32, %rd9, 3;
	@%p32 bra 	$L__BB5_16;
	bra.uni 	$L__BB5_44;
$L__BB5_16:
	cvt.u32.u64 	%r24, %rd6;
	cvt.rn.f64.u64 	%fd70, %rd13;
	mul.wide.s32 	%rd97, %r1, 8;
	add.s64 	%rd98, %rd4, %rd97;
	st.global.f64 	[%rd98], %fd70;
	cvt.rn.f64.u64 	%fd71, %rd8;
	add.s64 	%rd99, %rd3, %rd97;
	st.global.f64 	[%rd99], %fd71;
	cvt.rn.f64.u64 	%fd72, %rd12;
	add.s64 	%rd100, %rd2, %rd97;
	st.global.f64 	[%rd100], %fd72;
	cvt.rn.f64.u32 	%fd73, %r24;
	add.s64 	%rd101, %rd1, %rd97;
	st.global.f64 	[%rd101], %fd73;
	bra.uni 	$L__BB5_44;
$L__BB5_17:
	setp.gt.s64 	%p25, %rd9, 5;
	@%p25 bra 	$L__BB5_21;
	setp.eq.s64 	%p28, %rd9, 4;
	@%p28 bra 	$L__BB5_38;
	setp.eq.s64 	%p29, %rd9, 5;
	@%p29 bra 	$L__BB5_20;
	bra.uni 	$L__BB5_44;
$L__BB5_20:
	cvt.u32.u64 	%r22, %rd5;
	cvt.rn.f64.u32 	%fd62, %r22;
	mul.wide.s32 	%rd87, %r1, 8;
	add.s64 	%rd88, %rd4, %rd87;
	st.global.f64 	[%rd88], %fd62;
	cvt.rn.f64.u64 	%fd63, %rd10;
	add.s64 	%rd89, %rd3, %rd87;
	st.global.f64 	[%rd89], %fd63;
	cvt.rn.f64.u64 	%fd64, %rd7;
	add.s64 	%rd90, %rd2, %rd87;
	st.global.f64 	[%rd90], %fd64;
	cvt.rn.f64.u64 	%fd65, %rd11;
	add.s64 	%rd91, %rd1, %rd87;
	st.global.f64 	[%rd91], %fd65;
	bra.uni 	$L__BB5_44;
$L__BB5_21:
	setp.eq.s64 	%p26, %rd9, 6;
	@%p26 bra 	$L__BB5_39;
	setp.eq.s64 	%p27, %rd9, 7;
	@%p27 bra 	$L__BB5_23;
	bra.uni 	$L__BB5_44;
$L__BB5_23:
	cvt.rn.f64.u64 	%fd50, %rd13;
	mul.wide.s32 	%rd77, %r1, 8;
	add.s64 	%rd78, %rd4, %rd77;
	st.global.f64 	[%rd78], %fd50;
	cvt.rn.f64.u64 	%fd51, %rd8;
	add.s64 	%rd79, %rd3, %rd77;
	st.global.f64 	[%rd79], %fd51;
	cvt.rn.f64.u64 	%fd52, %rd7;
	add.s64 	%rd80, %rd2, %rd77;
	st.global.f64 	[%rd80], %fd52;
	cvt.rn.f64.u64 	%fd53, %rd11;
	add.s64 	%rd81, %rd1, %rd77;
	st.global.f64 	[%rd81], %fd53;
	bra.uni 	$L__BB5_44;
$L__BB5_24:
	setp.gt.s64 	%p15, %rd9, 10;
	@%p15 bra 	$L__BB5_29;
	setp.eq.s64 	%p21, %rd9, 8;
	@%p21 bra 	$L__BB5_40;
	setp.eq.s64 	%p22, %rd9, 9;
	@%p22 bra 	$L__BB5_41;
	setp.eq.s64 	%p23, %rd9, 10;
	@%p23 bra 	$L__BB5_28;
	bra.uni 	$L__BB5_44;
$L__BB5_28:
	cvt.u32.u64 	%r17, %rd5;
	cvt.rn.f64.u64 	%fd34, %rd7;
	mul.wide.s32 	%rd62, %r1, 8;
	add.s64 	%rd63, %rd4, %rd62;
	st.global.f64 	[%rd63], %fd34;
	cvt.rn.f64.u64 	%fd35, %rd11;
	add.s64 	%rd64, %rd3, %rd62;
	st.global.f64 	[%rd64], %fd35;
	cvt.rn.f64.u32 	%fd36, %r17;
	add.s64 	%rd65, %rd2, %rd62;
	st.global.f64 	[%rd65], %fd36;
	cvt.rn.f64.u64 	%fd37, %rd10;
	add.s64 	%rd66, %rd1, %rd62;
	st.global.f64 	[%rd66], %fd37;
	bra.uni 	$L__BB5_44;
$L__BB5_29:
	setp.gt.s64 	%p16, %rd9, 12;
	@%p16 bra 	$L__BB5_33;
	setp.eq.s64 	%p19, %rd9, 11;
	@%p19 bra 	$L__BB5_42;
	setp.eq.s64 	%p20, %rd9, 12;
	@%p20 bra 	$L__BB5_32;
	bra.uni 	$L__BB5_44;
$L__BB5_32:
	cvt.u32.u64 	%r15, %rd6;
	cvt.rn.f64.u64 	%fd26, %rd12;
	mul.wide.s32 	%rd52, %r1, 8;
	add.s64 	%rd53, %rd4, %rd52;
	st.global.f64 	[%rd53], %fd26;
	cvt.rn.f64.u32 	%fd27, %r15;
	add.s64 	%rd54, %rd3, %rd52;
	st.global.f64 	[%rd54], %fd27;
	cvt.rn.f64.u64 	%fd28, %rd13;
	add.s64 	%rd55, %rd2, %rd52;
	st.global.f64 	[%rd55], %fd28;
	cvt.rn.f64.u64 	%fd29, %rd8;
	add.s64 	%rd56, %rd1, %rd52;
	st.global.f64 	[%rd56], %fd29;
	bra.uni 	$L__BB5_44;
$L__BB5_33:
	setp.eq.s64 	%p17, %rd9, 13;
	@%p17 bra 	$L__BB5_43;
	setp.eq.s64 	%p18, %rd9, 14;
	@%p18 bra 	$L__BB5_35;
	bra.uni 	$L__BB5_44;
$L__BB5_35:
	cvt.u32.u64 	%r12, %rd6;
	cvt.u32.u64 	%r13, %rd5;
	cvt.rn.f64.u64 	%fd18, %rd12;
	mul.wide.s32 	%rd42, %r1, 8;
	add.s64 	%rd43, %rd4, %rd42;
	st.global.f64 	[%rd43], %fd18;
	cvt.rn.f64.u32 	%fd19, %r12;
	add.s64 	%rd44, %rd3, %rd42;
	st.global.f64 	[%rd44], %fd19;
	cvt.rn.f64.u32 	%fd20, %r13;
	add.s64 	%rd45, %rd2, %rd42;
	st.global.f64 	[%rd45], %fd20;
	cvt.rn.f64.u64 	%fd21, %rd10;
	add.s64 	%rd46, %rd1, %rd42;
	st.global.f64 	[%rd46], %fd21;
	bra.uni 	$L__BB5_44;
$L__BB5_36:
	cvt.u32.u64 	%r26, %rd6;
	cvt.u32.u64 	%r27, %rd5;
	cvt.rn.f64.u32 	%fd78, %r27;
	mul.wide.s32 	%rd107, %r1, 8;
	add.s64 	%rd108, %rd4, %rd107;
	st.global.f64 	[%rd108], %fd78;
	cvt.rn.f64.u64 	%fd79, %rd10;
	add.s64 	%rd109, %rd3, %rd107;
	st.global.f64 	[%rd109], %fd79;
	cvt.rn.f64.u64 	%fd80, %rd12;
	add.s64 	%rd110, %rd2, %rd107;
	st.global.f64 	[%rd110], %fd80;
	cvt.rn.f64.u32 	%fd81, %r26;
	add.s64 	%rd111, %rd1, %rd107;
	st.global.f64 	[%rd111], %fd81;
	bra.uni 	$L__BB5_44;
$L__BB5_37:
	cvt.u32.u64 	%r25, %rd5;
	cvt.rn.f64.u64 	%fd74, %rd13;
	mul.wide.s32 	%rd102, %r1, 8;
	add.s64 	%rd103, %rd4, %rd102;
	st.global.f64 	[%rd103], %fd74;
	cvt.rn.f64.u64 	%fd75, %rd8;
	add.s64 	%rd104, %rd3, %rd102;
	st.global.f64 	[%rd104], %fd75;
	cvt.rn.f64.u32 	%fd76, %r25;
	add.s64 	%rd105, %rd2, %rd102;
	st.global.f64 	[%rd105], %fd76;
	cvt.rn.f64.u64 	%fd77, %rd10;
	add.s64 	%rd106, %rd1, %rd102;
	st.global.f64 	[%rd106], %fd77;
	bra.uni 	$L__BB5_44;
$L__BB5_38:
	cvt.u32.u64 	%r23, %rd6;
	cvt.rn.f64.u64 	%fd66, %rd12;
	mul.wide.s32 	%rd92, %r1, 8;
	add.s64 	%rd93, %rd4, %rd92;
	st.global.f64 	[%rd93], %fd66;
	cvt.rn.f64.u32 	%fd67, %r23;
	add.s64 	%rd94, %rd3, %rd92;
	st.global.f64 	[%rd94], %fd67;
	cvt.rn.f64.u64 	%fd68, %rd7;
	add.s64 	%rd95, %rd2, %rd92;
	st.global.f64 	[%rd95], %fd68;
	cvt.rn.f64.u64 	%fd69, %rd11;
	add.s64 	%rd96, %rd1, %rd92;
	st.global.f64 	[%rd96], %fd69;
	bra.uni 	$L__BB5_44;
$L__BB5_39:
	cvt.u32.u64 	%r20, %rd6;
	cvt.u32.u64 	%r21, %rd5;
	cvt.rn.f64.u64 	%fd54, %rd12;
	mul.wide.s32 	%rd82, %r1, 8;
	add.s64 	%rd83, %rd4, %rd82;
	st.global.f64 	[%rd83], %fd54;
	cvt.rn.f64.u32 	%fd55, %r20;
	add.s64 	%rd84, %rd3, %rd82;
	st.global.f64 	[%rd84], %fd55;
	cvt.rn.f64.u32 	%fd56, %r21;
	add.s64 	%rd85, %rd2, %rd82;
	st.global.f64 	[%rd85], %fd56;
	cvt.rn.f64.u64 	%fd57, %rd10;
	add.s64 	%rd86, %rd1, %rd82;
	st.global.f64 	[%rd86], %fd57;
	cvt.rn.f64.u64 	%fd58, %rd13;
	st.global.f64 	[%rd83+8], %fd58;
	cvt.rn.f64.u64 	%fd59, %rd8;
	st.global.f64 	[%rd84+8], %fd59;
	cvt.rn.f64.u64 	%fd60, %rd7;
	st.global.f64 	[%rd85+8], %fd60;
	cvt.rn.f64.u64 	%fd61, %rd11;
	st.global.f64 	[%rd86+8], %fd61;
	bra.uni 	$L__BB5_44;
$L__BB5_40:
	cvt.rn.f64.u64 	%fd46, %rd7;
	mul.wide.s32 	%rd72, %r1, 8;
	add.s64 	%rd73, %rd4, %rd72;
	st.global.f64 	[%rd73], %fd46;
	cvt.rn.f64.u64 	%fd47, %rd11;
	add.s64 	%rd74, %rd3, %rd72;
	st.global.f64 	[%rd74], %fd47;
	cvt.rn.f64.u64 	%fd48, %rd13;
	add.s64 	%rd75, %rd2, %rd72;
	st.global.f64 	[%rd75], %fd48;
	cvt.rn.f64.u64 	%fd49, %rd8;
	add.s64 	%rd76, %rd1, %rd72;
	st.global.f64 	[%rd76], %fd49;
	bra.uni 	$L__BB5_44;
$L__BB5_41:
	cvt.u32.u64 	%r18, %rd6;
	cvt.u32.u64 	%r19, %rd5;
	cvt.rn.f64.u32 	%fd38, %r19;
	mul.wide.s32 	%rd67, %r1, 8;
	add.s64 	%rd68, %rd4, %rd67;
	st.global.f64 	[%rd68], %fd38;
	cvt.rn.f64.u64 	%fd39, %rd10;
	add.s64 	%rd69, %rd3, %rd67;
	st.global.f64 	[%rd69], %fd39;
	cvt.rn.f64.u64 	%fd40, %rd13;
	add.s64 	%rd70, %rd2, %rd67;
	st.global.f64 	[%rd70], %fd40;
	cvt.rn.f64.u64 	%fd41, %rd8;
	add.s64 	%rd71, %rd1, %rd67;
	st.global.f64 	[%rd71], %fd41;
	cvt.rn.f64.u64 	%fd42, %rd7;
	st.global.f64 	[%rd68+8], %fd42;
	cvt.rn.f64.u64 	%fd43, %rd11;
	st.global.f64 	[%rd69+8], %fd43;
	cvt.rn.f64.u64 	%fd44, %rd12;
	st.global.f64 	[%rd70+8], %fd44;
	cvt.rn.f64.u32 	%fd45, %r18;
	st.global.f64 	[%rd71+8], %fd45;
	bra.uni 	$L__BB5_44;
$L__BB5_42:
	cvt.u32.u64 	%r16, %rd6;
	cvt.rn.f64.u64 	%fd30, %rd7;
	mul.wide.s32 	%rd57, %r1, 8;
	add.s64 	%rd58, %rd4, %rd57;
	st.global.f64 	[%rd58], %fd30;
	cvt.rn.f64.u64 	%fd31, %rd11;
	add.s64 	%rd59, %rd3, %rd57;
	st.global.f64 	[%rd59], %fd31;
	cvt.rn.f64.u64 	%fd32, %rd12;
	add.s64 	%rd60, %rd2, %rd57;
	st.global.f64 	[%rd60], %fd32;
	cvt.rn.f64.u32 	%fd33, %r16;
	add.s64 	%rd61, %rd1, %rd57;
	st.global.f64 	[%rd61], %fd33;
	bra.uni 	$L__BB5_44;
$L__BB5_43:
	cvt.u32.u64 	%r14, %rd5;
	cvt.rn.f64.u32 	%fd22, %r14;
	mul.wide.s32 	%rd47, %r1, 8;
	add.s64 	%rd48, %rd4, %rd47;
	st.global.f64 	[%rd48], %fd22;
	cvt.rn.f64.u64 	%fd23, %rd10;
	add.s64 	%rd49, %rd3, %rd47;
	st.global.f64 	[%rd49], %fd23;
	cvt.rn.f64.u64 	%fd24, %rd13;
	add.s64 	%rd50, %rd2, %rd47;
	st.global.f64 	[%rd50], %fd24;
	cvt.rn.f64.u64 	%fd25, %rd8;
	add.s64 	%rd51, %rd1, %rd47;
	st.global.f64 	[%rd51], %fd25;
$L__BB5_44:
	ret;

}


// ===== COMPILED SASS (sm_100) =====

	.target	sm_100

	.elftype	@"ET_EXEC"


//--------------------- .note.nv.tkinfo           --------------------------
	.section	.note.nv.tkinfo,"",@"SHT_NOTE"
	.sectionflags	@"SHF_NOTE_NV_TKINFO"
	.tkinfo
        /*0018*/ 	.word	0x00000002
        /*0030*/ 	.string	""
        /*0030*/ 	.string	"ptxas"
        /*0030*/ 	.string	"Cuda compilation tools, release 13.0, V13.0.88"
        /*0030*/ 	.string	"Build cuda_13.0.r13.0/compiler.36424714_0"
        /*0030*/ 	.string	"-arch sm_100 -m 64 "



//--------------------- .note.nv.cuinfo           --------------------------
	.section	.note.nv.cuinfo,"",@"SHT_NOTE"
	.sectionflags	@"SHF_NOTE_NV_CUINFO"
        /*0018*/ 	.short	0x0002
        /*001a*/ 	.short	0x0064
        /*001c*/ 	.short	0x0082
	.zero		2


//--------------------- .nv.info                  --------------------------
	.section	.nv.info,"",@"SHT_CUDA_INFO"
	.align	4


	//----- nvinfo : EIATTR_REGCOUNT
	.align		4
        /*0000*/ 	.byte	0x04, 0x2f
        /*0002*/ 	.short	(.L_1 - .L_0)
	.align		4
.L_0:
        /*0004*/ 	.word	index@(required_memory)
        /*0008*/ 	.word	0x00000016


	//----- nvinfo : EIATTR_FRAME_SIZE
	.align		4
.L_1:
        /*000c*/ 	.byte	0x04, 0x11
        /*000e*/ 	.short	(.L_3 - .L_2)
	.align		4
.L_2:
        /*0010*/ 	.word	index@(required_memory)
        /*0014*/ 	.word	0x00000000


	//----- nvinfo : EIATTR_REGCOUNT
	.align		4
.L_3:
        /*0018*/ 	.byte	0x04, 0x2f
        /*001a*/ 	.short	(.L_5 - .L_4)
	.align		4
.L_4:
        /*001c*/ 	.word	index@(reduce)
        /*0020*/ 	.word	0x0000000e


	//----- nvinfo : EIATTR_FRAME_SIZE
	.align		4
.L_5:
        /*0024*/ 	.byte	0x04, 0x11
        /*0026*/ 	.short	(.L_7 - .L_6)
	.align		4
.L_6:
        /*0028*/ 	.word	index@(reduce)
        /*002c*/ 	.word	0x00000000


	//----- nvinfo : EIATTR_REGCOUNT
	.align		4
.L_7:
        /*0030*/ 	.byte	0x04, 0x2f
        /*0032*/ 	.short	(.L_9 - .L_8)
	.align		4
.L_8:
        /*0034*/ 	.word	index@(prescan)
        /*0038*/ 	.word	0x0000001a


	//----- nvinfo : EIATTR_FRAME_SIZE
	.align		4
.L_9:
        /*003c*/ 	.byte	0x04, 0x11
        /*003e*/ 	.short	(.L_11 - .L_10)
	.align		4
.L_10:
        /*0040*/ 	.word	index@(prescan)
        /*0044*/ 	.word	0x00000000


	//----- nvinfo : EIATTR_REGCOUNT
	.align		4
.L_11:
        /*0048*/ 	.byte	0x04, 0x2f
        /*004a*/ 	.short	(.L_13 - .L_12)
	.align		4
.L_12:
        /*004c*/ 	.word	index@(prescan_small)
        /*0050*/ 	.word	0x0000000c


	//----- nvinfo : EIATTR_FRAME_SIZE
	.align		4
.L_13:
        /*0054*/ 	.byte	0x04, 0x11
        /*0056*/ 	.short	(.L_15 - .L_14)
	.align		4
.L_14:
        /*0058*/ 	.word	index@(prescan_small)
        /*005c*/ 	.word	0x00000000


	//----- nvinfo : EIATTR_REGCOUNT
	.align		4
.L_15:
        /*0060*/ 	.byte	0x04, 0x2f
        /*0062*/ 	.short	(.L_17 - .L_16)
	.align		4
.L_16:
        /*0064*/ 	.word	index@(add)
        /*0068*/ 	.word	0x0000000c


	//----- nvinfo : EIATTR_FRAME_SIZE
	.align		4
.L_17:
        /*006c*/ 	.byte	0x04, 0x11
        /*006e*/ 	.short	(.L_19 - .L_18)
	.align		4
.L_18:
        /*0070*/ 	.word	index@(add)
        /*0074*/ 	.word	0x00000000


	//----- nvinfo : EIATTR_REGCOUNT
	.align		4
.L_19:
        /*0078*/ 	.byte	0x04, 0x2f
        /*007a*/ 	.short	(.L_21 - .L_20)
	.align		4
.L_20:
        /*007c*/ 	.word	index@(marching_squares)
        /*0080*/ 	.word	0x0000002c


	//----- nvinfo : EIATTR_FRAME_SIZE
	.align		4
.L_21:
        /*0084*/ 	.byte	0x04, 0x11
        /*0086*/ 	.short	(.L_23 - .L_22)
	.align		4
.L_22:
        /*0088*/ 	.word	index@($__internal_0_$__cuda_sm20_div_rn_f64_full)
        /*008c*/ 	.word	0x00000000


	//----- nvinfo : EIATTR_FRAME_SIZE
	.align		4
.L_23:
        /*0090*/ 	.byte	0x04, 0x11
        /*0092*/ 	.short	(.L_25 - .L_24)
	.align		4
.L_24:
        /*0094*/ 	.word	index@(marching_squares)
        /*0098*/ 	.word	0x00000000


	//----- nvinfo : EIATTR_MIN_STACK_SIZE
	.align		4
.L_25:
        /*009c*/ 	.byte	0x04, 0x12
        /*009e*/ 	.short	(.L_27 - .L_26)
	.align		4
.L_26:
        /*00a0*/ 	.word	index@(marching_squares)
        /*00a4*/ 	.word	0x00000000


	//----- nvinfo : EIATTR_MIN_STACK_SIZE
	.align		4
.L_27:
        /*00a8*/ 	.byte	0x04, 0x12
        /*00aa*/ 	.short	(.L_29 - .L_28)
	.align		4
.L_28:
        /*00ac*/ 	.word	index@(add)
        /*00b0*/ 	.word	0x00000000


	//----- nvinfo : EIATTR_MIN_STACK_SIZE
	.align		4
.L_29:
        /*00b4*/ 	.byte	0x04, 0x12
        /*00b6*/ 	.short	(.L_31 - .L_30)
	.align		4
.L_30:
        /*00b8*/ 	.word	index@(prescan_small)
        /*00bc*/ 	.word	0x00000000


	//----- nvinfo : EIATTR_MIN_STACK_SIZE
	.align		4
.L_31:
        /*00c0*/ 	.byte	0x04, 0x12
        /*00c2*/ 	.short	(.L_33 - .L_32)
	.align		4
.L_32:
        /*00c4*/ 	.word	index@(prescan)
        /*00c8*/ 	.word	0x00000000


	//----- nvinfo : EIATTR_MIN_STACK_SIZE
	.align		4
.L_33:
        /*00cc*/ 	.byte	0x04, 0x12
        /*00ce*/ 	.short	(.L_35 - .L_34)
	.align		4
.L_34:
        /*00d0*/ 	.word	index@(reduce)
        /*00d4*/ 	.word	0x00000000


	//----- nvinfo : EIATTR_MIN_STACK_SIZE
	.align		4
.L_35:
        /*00d8*/ 	.byte	0x04, 0x12
        /*00da*/ 	.short	(.L_37 - .L_36)
	.align		4
.L_36:
        /*00dc*/ 	.word	index@(required_memory)
        /*00e0*/ 	.word	0x00000000
.L_37:


//--------------------- .nv.compat                --------------------------
	.section	.nv.compat,"",@"SHT_CUDA_COMPAT_INFO"
	.align	4
        /*0000*/ 	.byte	0x02, 0x09, 0x00, 0x00, 0x02, 0x02, 0x01, 0x00, 0x02, 0x05, 0x05, 0x00, 0x03, 0x07, 0x01, 0x01
        /*0010*/ 	.byte	0x02, 0x03, 0x00, 0x00, 0x02, 0x06, 0x01, 0x00, 0x04, 0x0b, 0x08, 0x00, 0x01, 0x00, 0x00, 0x00
        /*0020*/ 	.byte	0x00, 0x00, 0x00, 0x00


//--------------------- .nv.info.marching_squares --------------------------
	.section	.nv.info.marching_squares,"",@"SHT_CUDA_INFO"
	.sectionflags	@""
	.align	4


	//----- nvinfo : EIATTR_CUDA_API_VERSION
	.align		4
        /*0000*/ 	.byte	0x04, 0x37
        /*0002*/ 	.short	(.L_39 - .L_38)
.L_38:
        /*0004*/ 	.word	0x00000082


	//----- nvinfo : EIATTR_KPARAM_INFO
	.align		4
.L_39:
        /*0008*/ 	.byte	0x04, 0x17
        /*000a*/ 	.short	(.L_41 - .L_40)
.L_40:
        /*000c*/ 	.word	0x00000000
        /*0010*/ 	.short	0x0009
        /*0012*/ 	.short	0x0048
        /*0014*/ 	.byte	0x00, 0xf5, 0x21, 0x00


	//----- nvinfo : EIATTR_KPARAM_INFO
	.align		4
.L_41:
        /*0018*/ 	.byte	0x04, 0x17
        /*001a*/ 	.short	(.L_43 - .L_42)
.L_42:
        /*001c*/ 	.word	0x00000000
        /*0020*/ 	.short	0x0008
        /*0022*/ 	.short	0x0040
        /*0024*/ 	.byte	0x00, 0xf0, 0x21, 0x00


	//----- nvinfo : EIATTR_KPARAM_INFO
	.align		4
.L_43:
        /*0028*/ 	.byte	0x04, 0x17
        /*002a*/ 	.short	(.L_45 - .L_44)
.L_44:
        /*002c*/ 	.word	0x00000000
        /*0030*/ 	.short	0x0007
        /*0032*/ 	.short	0x0038
        /*0034*/ 	.byte	0x00, 0xf0, 0x21, 0x00


	//----- nvinfo : EIATTR_KPARAM_INFO
	.align		4
.L_45:
        /*0038*/ 	.byte	0x04, 0x17
        /*003a*/ 	.short	(.L_47 - .L_46)
.L_46:
        /*003c*/ 	.word	0x00000000
        /*0040*/ 	.short	0x0006
        /*0042*/ 	.short	0x0030
        /*0044*/ 	.byte	0x00, 0xf0, 0x21, 0x00


	//----- nvinfo : EIATTR_KPARAM_INFO
	.align		4
.L_47:
        /*0048*/ 	.byte	0x04, 0x17
        /*004a*/ 	.short	(.L_49 - .L_48)
.L_48:
        /*004c*/ 	.word	0x00000000
        /*0050*/ 	.short	0x0005
        /*0052*/ 	.short	0x0028
        /*0054*/ 	.byte	0x00, 0xf0, 0x21, 0x00


	//----- nvinfo : EIATTR_KPARAM_INFO
	.align		4
.L_49:
        /*0058*/ 	.byte	0x04, 0x17
        /*005a*/ 	.short	(.L_51 - .L_50)
.L_50:
        /*005c*/ 	.word	0x00000000
        /*0060*/ 	.short	0x0004
        /*0062*/ 	.short	0x0020
        /*0064*/ 	.byte	0x00, 0xf5, 0x21, 0x00


	//----- nvinfo : EIATTR_KPARAM_INFO
	.align		4
.L_51:
        /*0068*/ 	.byte	0x04, 0x17
        /*006a*/ 	.short	(.L_53 - .L_52)
.L_52:
        /*006c*/ 	.word	0x00000000
        /*0070*/ 	.short	0x0003
        /*0072*/ 	.short	0x0018
        /*0074*/ 	.byte	0x00, 0xf5, 0x21, 0x00


	//----- nvinfo : EIATTR_KPARAM_INFO
	.align		4
.L_53:
        /*0078*/ 	.byte	0x04, 0x17
        /*007a*/ 	.short	(.L_55 - .L_54)
.L_54:
        /*007c*/ 	.word	0x00000000
        /*0080*/ 	.short	0x0002
        /*0082*/ 	.short	0x0010
        /*0084*/ 	.byte	0x00, 0xf5, 0x21, 0x00


	//----- nvinfo : EIATTR_KPARAM_INFO
	.align		4
.L_55:
        /*0088*/ 	.byte	0x04, 0x17
        /*008a*/ 	.short	(.L_57 - .L_56)
.L_56:
        /*008c*/ 	.word	0x00000000
        /*0090*/ 	.short	0x0001
        /*0092*/ 	.short	0x0008
        /*0094*/ 	.byte	0x00, 0xf5, 0x21, 0x00


	//----- nvinfo : EIATTR_KPARAM_INFO
	.align		4
.L_57:
        /*0098*/ 	.byte	0x04, 0x17
        /*009a*/ 	.short	(.L_59 - .L_58)
.L_58:
        /*009c*/ 	.word	0x00000000
        /*00a0*/ 	.short	0x0000
        /*00a2*/ 	.short	0x0000
        /*00a4*/ 	.byte	0x00, 0xf5, 0x21, 0x00


	//----- nvinfo : EIATTR_SPARSE_MMA_MASK
	.align		4
.L_59:
        /*00a8*/ 	.byte	0x03, 0x50
        /*00aa*/ 	.short	0x0000


	//----- nvinfo : EIATTR_MAXREG_COUNT
	.align		4
        /*00ac*/ 	.byte	0x03, 0x1b
        /*00ae*/ 	.short	0x00ff


	//----- nvinfo : EIATTR_MERCURY_ISA_VERSION
	.align		4
        /*00b0*/ 	.byte	0x03, 0x5f
        /*00b2*/ 	.short	0x0101


	//----- nvinfo : EIATTR_VRC_CTA_INIT_COUNT
	.align		4
        /*00b4*/ 	.byte	0x02, 0x4a
	.zero		1
	.zero		1


	//----- nvinfo : EIATTR_EXIT_INSTR_OFFSETS
	.align		4
        /*00b8*/ 	.byte	0x04, 0x1c
        /*00ba*/ 	.short	(.L_61 - .L_60)


	//   ....[0]....
.L_60:
        /*00bc*/ 	.word	0x00000140


	//   ....[1]....
        /*00c0*/ 	.word	0x00000370


	//   ....[2]....
        /*00c4*/ 	.word	0x000003a0


	//   ....[3]....
        /*00c8*/ 	.word	0x00000cf0


	//   ....[4]....
        /*00cc*/ 	.word	0x00000e00


	//   ....[5]....
        /*00d0*/ 	.word	0x00000f10


	//   ....[6]....
        /*00d4*/ 	.word	0x00001020


	//   ....[7]....
        /*00d8*/ 	.word	0x000010b0


	//   ....[8]....
        /*00dc*/ 	.word	0x000011c0


	//   ....[9]....
        /*00e0*/ 	.word	0x000012d0


	//   ....[10]....
        /*00e4*/ 	.word	0x00001330


	//   ....[11]....
        /*00e8*/ 	.word	0x00001440


	//   ....[12]....
        /*00ec*/ 	.word	0x000015d0


	//   ....[13]....
        /*00f0*/ 	.word	0x00001690


	//   ....[14]....
        /*00f4*/ 	.word	0x000017a0


	//   ....[15]....
        /*00f8*/ 	.word	0x00001930


	//   ....[16]....
        /*00fc*/ 	.word	0x00001a40


	//   ....[17]....
        /*0100*/ 	.word	0x00001ad0


	//   ....[18]....
        /*0104*/ 	.word	0x00001be0


	//   ....[19]....
        /*0108*/ 	.word	0x00001cf0


	//   ....[20]....
        /*010c*/ 	.word	0x00001d50


	//   ....[21]....
        /*0110*/ 	.word	0x00001e60


	//   ....[22]....
        /*0114*/ 	.word	0x00001f70


	//----- nvinfo : EIATTR_CRS_STACK_SIZE
	.align		4
.L_61:
        /*0118*/ 	.byte	0x04, 0x1e
        /*011a*/ 	.short	(.L_63 - .L_62)
.L_62:
        /*011c*/ 	.word	0x00000000


	//----- nvinfo : EIATTR_CBANK_PARAM_SIZE
	.align		4
.L_63:
        /*0120*/ 	.byte	0x03, 0x19
        /*0122*/ 	.short	0x0050


	//----- nvinfo : EIATTR_PARAM_CBANK
	.align		4
        /*0124*/ 	.byte	0x04, 0x0a
        /*0126*/ 	.short	(.L_65 - .L_64)
	.align		4
.L_64:
        /*0128*/ 	.word	index@(.nv.constant0.marching_squares)
        /*012c*/ 	.short	0x0380
        /*012e*/ 	.short	0x0050


	//----- nvinfo : EIATTR_SW_WAR
	.align		4
.L_65:
        /*0130*/ 	.byte	0x04, 0x36
        /*0132*/ 	.short	(.L_67 - .L_66)
.L_66:
        /*0134*/ 	.word	0x00000008
.L_67:


//--------------------- .nv.info.add              --------------------------
	.section	.nv.info.add,"",@"SHT_CUDA_INFO"
	.sectionflags	@""
	.align	4


	//----- nvinfo : EIATTR_CUDA_API_VERSION
	.align		4
        /*0000*/ 	.byte	0x04, 0x37
        /*0002*/ 	.short	(.L_69 - .L_68)
.L_68:
        /*0004*/ 	.word	0x00000082


	//----- nvinfo : EIATTR_KPARAM_INFO
	.align		4
.L_69:
        /*0008*/ 	.byte	0x04, 0x17
        /*000a*/ 	.short	(.L_71 - .L_70)
.L_70:
        /*000c*/ 	.word	0x00000000
        /*0010*/ 	.short	0x0002
        /*0012*/ 	.short	0x0010
        /*0014*/ 	.byte	0x00, 0xf5, 0x21, 0x00


	//----- nvinfo : EIATTR_KPARAM_INFO
	.align		4
.L_71:
        /*0018*/ 	.byte	0x04, 0x17
        /*001a*/ 	.short	(.L_73 - .L_72)
.L_72:
        /*001c*/ 	.word	0x00000000
        /*0020*/ 	.short	0x0001
        /*0022*/ 	.short	0x0008
        /*0024*/ 	.byte	0x00, 0xf0, 0x11, 0x00


	//----- nvinfo : EIATTR_KPARAM_INFO
	.align		4
.L_73:
        /*0028*/ 	.byte	0x04, 0x17
        /*002a*/ 	.short	(.L_75 - .L_74)
.L_74:
        /*002c*/ 	.word	0x00000000
        /*0030*/ 	.short	0x0000
        /*0032*/ 	.short	0x0000
        /*0034*/ 	.byte	0x00, 0xf5, 0x21, 0x00


	//----- nvinfo : EIATTR_SPARSE_MMA_MASK
	.align		4
.L_75:
        /*0038*/ 	.byte	0x03, 0x50
        /*003a*/ 	.short	0x0000


	//----- nvinfo : EIATTR_MAXREG_COUNT
	.align		4
        /*003c*/ 	.byte	0x03, 0x1b
        /*003e*/ 	.short	0x00ff


	//----- nvinfo : EIATTR_MERCURY_ISA_VERSION
	.align		4
        /*0040*/ 	.byte	0x03, 0x5f
        /*0042*/ 	.short	0x0101


	//----- nvinfo : EIATTR_VRC_CTA_INIT_COUNT
	.align		4
        /*0044*/ 	.byte	0x02, 0x4a
	.zero		1
	.zero		1


	//----- nvinfo : EIATTR_EXIT_INSTR_OFFSETS
	.align		4
        /*0048*/ 	.byte	0x04, 0x1c
        /*004a*/ 	.short	(.L_77 - .L_76)


	//   ....[0]....
.L_76:
        /*004c*/ 	.word	0x000000d0


	//----- nvinfo : EIATTR_CBANK_PARAM_SIZE
	.align		4
.L_77:
        /*0050*/ 	.byte	0x03, 0x19
        /*0052*/ 	.short	0x0018


	//----- nvinfo : EIATTR_PARAM_CBANK
	.align		4
        /*0054*/ 	.byte	0x04, 0x0a
        /*0056*/ 	.short	(.L_79 - .L_78)
	.align		4
.L_78:
        /*0058*/ 	.word	index@(.nv.constant0.add)
        /*005c*/ 	.short	0x0380
        /*005e*/ 	.short	0x0018


	//----- nvinfo : EIATTR_SW_WAR
	.align		4
.L_79:
        /*0060*/ 	.byte	0x04, 0x36
        /*0062*/ 	.short	(.L_81 - .L_80)
.L_80:
        /*0064*/ 	.word	0x00000008
.L_81:


//--------------------- .nv.info.prescan_small    --------------------------
	.section	.nv.info.prescan_small,"",@"SHT_CUDA_INFO"
	.sectionflags	@""
	.align	4


	//----- nvinfo : EIATTR_CUDA_API_VERSION
	.align		4
        /*0000*/ 	.byte	0x04, 0x37
        /*0002*/ 	.short	(.L_83 - .L_82)
.L_82:
        /*0004*/ 	.word	0x00000082


	//----- nvinfo : EIATTR_KPARAM_INFO
	.align		4
.L_83:
        /*0008*/ 	.byte	0x04, 0x17
        /*000a*/ 	.short	(.L_85 - .L_84)
.L_84:
        /*000c*/ 	.word	0x00000000
        /*0010*/ 	.short	0x0003
        /*0012*/ 	.short	0x0014
        /*0014*/ 	.byte	0x00, 0xf0, 0x11, 0x00


	//----- nvinfo : EIATTR_KPARAM_INFO
	.align		4
.L_85:
        /*0018*/ 	.byte	0x04, 0x17
        /*001a*/ 	.short	(.L_87 - .L_86)
.L_86:
        /*001c*/ 	.word	0x00000000
        /*0020*/ 	.short	0x0002
        /*0022*/ 	.short	0x0010
        /*0024*/ 	.byte	0x00, 0xf0, 0x11, 0x00


	//----- nvinfo : EIATTR_KPARAM_INFO
	.align		4
.L_87:
        /*0028*/ 	.byte	0x04, 0x17
        /*002a*/ 	.short	(.L_89 - .L_88)
.L_88:
        /*002c*/ 	.word	0x00000000
        /*0030*/ 	.short	0x0001
        /*0032*/ 	.short	0x0008
        /*0034*/ 	.byte	0x00, 0xf5, 0x21, 0x00


	//----- nvinfo : EIATTR_KPARAM_INFO
	.align		4
.L_89:
        /*0038*/ 	.byte	0x04, 0x17
        /*003a*/ 	.short	(.L_91 - .L_90)
.L_90:
        /*003c*/ 	.word	0x00000000
        /*0040*/ 	.short	0x0000
        /*0042*/ 	.short	0x0000
        /*0044*/ 	.byte	0x00, 0xf5, 0x21, 0x00


	//----- nvinfo : EIATTR_SPARSE_MMA_MASK
	.align		4
.L_91:
        /*0048*/ 	.byte	0x03, 0x50
        /*004a*/ 	.short	0x0000


	//----- nvinfo : EIATTR_MAXREG_COUNT
	.align		4
        /*004c*/ 	.byte	0x03, 0x1b
        /*004e*/ 	.short	0x00ff


	//----- nvinfo : EIATTR_NUM_BARRIERS
	.align		4
        /*0050*/ 	.byte	0x02, 0x4c
        /*0052*/ 	.byte	0x01
	.zero		1


	//----- nvinfo : EIATTR_MERCURY_ISA_VERSION
	.align		4
        /*0054*/ 	.byte	0x03, 0x5f
        /*0056*/ 	.short	0x0101


	//----- nvinfo : EIATTR_VRC_CTA_INIT_COUNT
	.align		4
        /*0058*/ 	.byte	0x02, 0x4a
	.zero		1
	.zero		1


	//----- nvinfo : EIATTR_EXIT_INSTR_OFFSETS
	.align		4
        /*005c*/ 	.byte	0x04, 0x1c
        /*005e*/ 	.short	(.L_93 - .L_92)


	//   ....[0]....
.L_92:
        /*0060*/ 	.word	0x000003f0


	//   ....[1]....
        /*0064*/ 	.word	0x00000460


	//----- nvinfo : EIATTR_CBANK_PARAM_SIZE
	.align		4
.L_93:
        /*0068*/ 	.byte	0x03, 0x19
        /*006a*/ 	.short	0x0018


	//----- nvinfo : EIATTR_PARAM_CBANK
	.align		4
        /*006c*/ 	.byte	0x04, 0x0a
        /*006e*/ 	.short	(.L_95 - .L_94)
	.align		4
.L_94:
        /*0070*/ 	.word	index@(.nv.constant0.prescan_small)
        /*0074*/ 	.short	0x0380
        /*0076*/ 	.short	0x0018


	//----- nvinfo : EIATTR_SW_WAR
	.align		4
.L_95:
        /*0078*/ 	.byte	0x04, 0x36
        /*007a*/ 	.short	(.L_97 - .L_96)
.L_96:
        /*007c*/ 	.word	0x00000008
.L_97:


//--------------------- .nv.info.prescan          --------------------------
	.section	.nv.info.prescan,"",@"SHT_CUDA_INFO"
	.sectionflags	@""
	.align	4


	//----- nvinfo : EIATTR_CUDA_API_VERSION
	.align		4
        /*0000*/ 	.byte	0x04, 0x37
        /*0002*/ 	.short	(.L_99 - .L_98)
.L_98:
        /*0004*/ 	.word	0x00000082


	//----- nvinfo : EIATTR_KPARAM_INFO
	.align		4
.L_99:
        /*0008*/ 	.byte	0x04, 0x17
        /*000a*/ 	.short	(.L_101 - .L_100)
.L_100:
        /*000c*/ 	.word	0x00000000
        /*0010*/ 	.short	0x0003
        /*0012*/ 	.short	0x0018
        /*0014*/ 	.byte	0x00, 0xf5, 0x21, 0x00


	//----- nvinfo : EIATTR_KPARAM_INFO
	.align		4
.L_101:
        /*0018*/ 	.byte	0x04, 0x17
        /*001a*/ 	.short	(.L_103 - .L_102)
.L_102:
        /*001c*/ 	.word	0x00000000
        /*0020*/ 	.short	0x0002
        /*0022*/ 	.short	0x0010
        /*0024*/ 	.byte	0x00, 0xf0, 0x21, 0x00


	//----- nvinfo : EIATTR_KPARAM_INFO
	.align		4
.L_103:
        /*0028*/ 	.byte	0x04, 0x17
        /*002a*/ 	.short	(.L_105 - .L_104)
.L_104:
        /*002c*/ 	.word	0x00000000
        /*0030*/ 	.short	0x0001
        /*0032*/ 	.short	0x0008
        /*0034*/ 	.byte	0x00, 0xf5, 0x21, 0x00


	//----- nvinfo : EIATTR_KPARAM_INFO
	.align		4
.L_105:
        /*0038*/ 	.byte	0x04, 0x17
        /*003a*/ 	.short	(.L_107 - .L_106)
.L_106:
        /*003c*/ 	.word	0x00000000
        /*0040*/ 	.short	0x0000
        /*0042*/ 	.short	0x0000
        /*0044*/ 	.byte	0x00, 0xf5, 0x21, 0x00


	//----- nvinfo : EIATTR_SPARSE_MMA_MASK
	.align		4
.L_107:
        /*0048*/ 	.byte	0x03, 0x50
        /*004a*/ 	.short	0x0000


	//----- nvinfo : EIATTR_MAXREG_COUNT
	.align		4
        /*004c*/ 	.byte	0x03, 0x1b
        /*004e*/ 	.short	0x00ff


	//----- nvinfo : EIATTR_NUM_BARRIERS
	.align		4
        /*0050*/ 	.byte	0x02, 0x4c
        /*0052*/ 	.byte	0x01
	.zero		1


	//----- nvinfo : EIATTR_MERCURY_ISA_VERSION
	.align		4
        /*0054*/ 	.byte	0x03, 0x5f
        /*0056*/ 	.short	0x0101


	//----- nvinfo : EIATTR_VRC_CTA_INIT_COUNT
	.align		4
        /*0058*/ 	.byte	0x02, 0x4a
	.zero		1
	.zero		1


	//----- nvinfo : EIATTR_EXIT_INSTR_OFFSETS
	.align		4
        /*005c*/ 	.byte	0x04, 0x1c
        /*005e*/ 	.short	(.L_109 - .L_108)


	//   ....[0]....
.L_108:
        /*0060*/ 	.word	0x000007c0


	//----- nvinfo : EIATTR_CBANK_PARAM_SIZE
	.align		4
.L_109:
        /*0064*/ 	.byte	0x03, 0x19
        /*0066*/ 	.short	0x0020


	//----- nvinfo : EIATTR_PARAM_CBANK
	.align		4
        /*0068*/ 	.byte	0x04, 0x0a
        /*006a*/ 	.short	(.L_111 - .L_110)
	.align		4
.L_110:
        /*006c*/ 	.word	index@(.nv.constant0.prescan)
        /*0070*/ 	.short	0x0380
        /*0072*/ 	.short	0x0020


	//----- nvinfo : EIATTR_SW_WAR
	.align		4
.L_111:
        /*0074*/ 	.byte	0x04, 0x36
        /*0076*/ 	.short	(.L_113 - .L_112)
.L_112:
        /*0078*/ 	.word	0x00000008
.L_113:


//--------------------- .nv.info.reduce           --------------------------
	.section	.nv.info.reduce,"",@"SHT_CUDA_INFO"
	.sectionflags	@""
	.align	4


	//----- nvinfo : EIATTR_CUDA_API_VERSION
	.align		4
        /*0000*/ 	.byte	0x04, 0x37
        /*0002*/ 	.short	(.L_115 - .L_114)
.L_114:
        /*0004*/ 	.word	0x00000082


	//----- nvinfo : EIATTR_KPARAM_INFO
	.align		4
.L_115:
        /*0008*/ 	.byte	0x04, 0x17
        /*000a*/ 	.short	(.L_117 - .L_116)
.L_116:
        /*000c*/ 	.word	0x00000000
        /*0010*/ 	.short	0x0002
        /*0012*/ 	.short	0x0010
        /*0014*/ 	.byte	0x00, 0xf0, 0x21, 0x00


	//----- nvinfo : EIATTR_KPARAM_INFO
	.align		4
.L_117:
        /*0018*/ 	.byte	0x04, 0x17
        /*001a*/ 	.short	(.L_119 - .L_118)
.L_118:
        /*001c*/ 	.word	0x00000000
        /*0020*/ 	.short	0x0001
        /*0022*/ 	.short	0x0008
        /*0024*/ 	.byte	0x00, 0xf5, 0x21, 0x00


	//----- nvinfo : EIATTR_KPARAM_INFO
	.align		4
.L_119:
        /*0028*/ 	.byte	0x04, 0x17
        /*002a*/ 	.short	(.L_121 - .L_120)
.L_120:
        /*002c*/ 	.word	0x00000000
        /*0030*/ 	.short	0x0000
        /*0032*/ 	.short	0x0000
        /*0034*/ 	.byte	0x00, 0xf5, 0x21, 0x00


	//----- nvinfo : EIATTR_SPARSE_MMA_MASK
	.align		4
.L_121:
        /*0038*/ 	.byte	0x03, 0x50
        /*003a*/ 	.short	0x0000


	//----- nvinfo : EIATTR_MAXREG_COUNT
	.align		4
        /*003c*/ 	.byte	0x03, 0x1b
        /*003e*/ 	.short	0x00ff


	//----- nvinfo : EIATTR_NUM_BARRIERS
	.align		4
        /*0040*/ 	.byte	0x02, 0x4c
        /*0042*/ 	.byte	0x01
	.zero		1


	//----- nvinfo : EIATTR_MERCURY_ISA_VERSION
	.align		4
        /*0044*/ 	.byte	0x03, 0x5f
        /*0046*/ 	.short	0x0101


	//----- nvinfo : EIATTR_VRC_CTA_INIT_COUNT
	.align		4
        /*0048*/ 	.byte	0x02, 0x4a
	.zero		1
	.zero		1


	//----- nvinfo : EIATTR_EXIT_INSTR_OFFSETS
	.align		4
        /*004c*/ 	.byte	0x04, 0x1c
        /*004e*/ 	.short	(.L_123 - .L_122)


	//   ....[0]....
.L_122:
        /*0050*/ 	.word	0x000002a0


	//   ....[1]....
        /*0054*/ 	.word	0x00000320


	//----- nvinfo : EIATTR_CBANK_PARAM_SIZE
	.align		4
.L_123:
        /*0058*/ 	.byte	0x03, 0x19
        /*005a*/ 	.short	0x0018


	//----- nvinfo : EIATTR_PARAM_CBANK
	.align		4
        /*005c*/ 	.byte	0x04, 0x0a
        /*005e*/ 	.short	(.L_125 - .L_124)
	.align		4
.L_124:
        /*0060*/ 	.word	index@(.nv.constant0.reduce)
        /*0064*/ 	.short	0x0380
        /*0066*/ 	.short	0x0018


	//----- nvinfo : EIATTR_SW_WAR
	.align		4
.L_125:
        /*0068*/ 	.byte	0x04, 0x36
        /*006a*/ 	.short	(.L_127 - .L_126)
.L_126:
        /*006c*/ 	.word	0x00000008
.L_127:


//--------------------- .nv.info.required_memory  --------------------------
	.section	.nv.info.required_memory,"",@"SHT_CUDA_INFO"
	.sectionflags	@""
	.align	4


	//----- nvinfo : EIATTR_CUDA_API_VERSION
	.align		4
        /*0000*/ 	.byte	0x04, 0x37
        /*0002*/ 	.short	(.L_129 - .L_128)
.L_128:
        /*0004*/ 	.word	0x00000082


	//----- nvinfo : EIATTR_KPARAM_INFO
	.align		4
.L_129:
        /*0008*/ 	.byte	0x04, 0x17
        /*000a*/ 	.short	(.L_131 - .L_130)
.L_130:
        /*000c*/ 	.word	0x00000000
        /*0010*/ 	.short	0x0005
        /*0012*/ 	.short	0x0028
        /*0014*/ 	.byte	0x00, 0xf0, 0x21, 0x00


	//----- nvinfo : EIATTR_KPARAM_INFO
	.align		4
.L_131:
        /*0018*/ 	.byte	0x04, 0x17
        /*001a*/ 	.short	(.L_133 - .L_132)
.L_132:
        /*001c*/ 	.word	0x00000000
        /*0020*/ 	.short	0x0004
        /*0022*/ 	.short	0x0020
        /*0024*/ 	.byte	0x00, 0xf0, 0x21, 0x00


	//----- nvinfo : EIATTR_KPARAM_INFO
	.align		4
.L_133:
        /*0028*/ 	.byte	0x04, 0x17
        /*002a*/ 	.short	(.L_135 - .L_134)
.L_134:
        /*002c*/ 	.word	0x00000000
        /*0030*/ 	.short	0x0003
        /*0032*/ 	.short	0x0018
        /*0034*/ 	.byte	0x00, 0xf0, 0x21, 0x00


	//----- nvinfo : EIATTR_KPARAM_INFO
	.align		4
.L_135:
        /*0038*/ 	.byte	0x04, 0x17
        /*003a*/ 	.short	(.L_137 - .L_136)
.L_136:
        /*003c*/ 	.word	0x00000000
        /*0040*/ 	.short	0x0002
        /*0042*/ 	.short	0x0010
        /*0044*/ 	.byte	0x00, 0xf0, 0x21, 0x00


	//----- nvinfo : EIATTR_KPARAM_INFO
	.align		4
.L_137:
        /*0048*/ 	.byte	0x04, 0x17
        /*004a*/ 	.short	(.L_139 - .L_138)
.L_138:
        /*004c*/ 	.word	0x00000000
        /*0050*/ 	.short	0x0001
        /*0052*/ 	.short	0x0008
        /*0054*/ 	.byte	0x00, 0xf5, 0x21, 0x00


	//----- nvinfo : EIATTR_KPARAM_INFO
	.align		4
.L_139:
        /*0058*/ 	.byte	0x04, 0x17
        /*005a*/ 	.short	(.L_141 - .L_140)
.L_140:
        /*005c*/ 	.word	0x00000000
        /*0060*/ 	.short	0x0000
        /*0062*/ 	.short	0x0000
        /*0064*/ 	.byte	0x00, 0xf5, 0x21, 0x00


	//----- nvinfo : EIATTR_SPARSE_MMA_MASK
	.align		4
.L_141:
        /*0068*/ 	.byte	0x03, 0x50
        /*006a*/ 	.short	0x0000


	//----- nvinfo : EIATTR_MAXREG_COUNT
	.align		4
        /*006c*/ 	.byte	0x03, 0x1b
        /*006e*/ 	.short	0x00ff


	//----- nvinfo : EIATTR_MERCURY_ISA_VERSION
	.align		4
        /*0070*/ 	.byte	0x03, 0x5f
        /*0072*/ 	.short	0x0101


	//----- nvinfo : EIATTR_VRC_CTA_INIT_COUNT
	.align		4
        /*0074*/ 	.byte	0x02, 0x4a
	.zero		1
	.zero		1


	//----- nvinfo : EIATTR_EXIT_INSTR_OFFSETS
	.align		4
        /*0078*/ 	.byte	0x04, 0x1c
        /*007a*/ 	.short	(.L_143 - .L_142)


	//   ....[0]....
.L_142:
        /*007c*/ 	.word	0x00000130


	//   ....[1]....
        /*0080*/ 	.word	0x00000460


	//   ....[2]....
        /*0084*/ 	.word	0x00000520


	//   ....[3]....
        /*0088*/ 	.word	0x000005f0


	//----- nvinfo : EIATTR_CRS_STACK_SIZE
	.align		4
.L_143:
        /*008c*/ 	.byte	0x04, 0x1e
        /*008e*/ 	.short	(.L_145 - .L_144)
.L_144:
        /*0090*/ 	.word	0x00000000


	//----- nvinfo : EIATTR_CBANK_PARAM_SIZE
	.align		4
.L_145:
        /*0094*/ 	.byte	0x03, 0x19
        /*0096*/ 	.short	0x0030


	//----- nvinfo : EIATTR_PARAM_CBANK
	.align		4
        /*0098*/ 	.byte	0x04, 0x0a
        /*009a*/ 	.short	(.L_147 - .L_146)
	.align		4
.L_146:
        /*009c*/ 	.word	index@(.nv.constant0.required_memory)
        /*00a0*/ 	.short	0x0380
        /*00a2*/ 	.short	0x0030


	//----- nvinfo : EIATTR_SW_WAR
	.align		4
.L_147:
        /*00a4*/ 	.byte	0x04, 0x36
        /*00a6*/ 	.short	(.L_149 - .L_148)
.L_148:
        /*00a8*/ 	.word	0x00000008
.L_149:


//--------------------- .nv.callgraph             --------------------------
	.section	.nv.callgraph,"",@"SHT_CUDA_CALLGRAPH"
	.align	4
	.sectionentsize	8
	.align		4
        /*0000*/ 	.word	0x00000000
	.align		4
        /*0004*/ 	.word	0xffffffff
	.align		4
        /*0008*/ 	.word	0x00000000
	.align		4
        /*000c*/ 	.word	0xfffffffe
	.align		4
        /*0010*/ 	.word	0x00000000
	.align		4
        /*0014*/ 	.word	0xfffffffd
	.align		4
        /*0018*/ 	.word	0x00000000
	.align		4
        /*001c*/ 	.word	0xfffffffc


//--------------------- .text.marching_squares    --------------------------
	.section	.text.marching_squares,"ax",@progbits
	.align	128
        .global         marching_squares
        .type           marching_squares,@function
        .size           marching_squares,(.L_x_51 - marching_squares)
        .other          marching_squares,@"STO_CUDA_ENTRY STV_DEFAULT"
marching_squares:
.text.marching_squares:
[----:B------:R-:W-:Y:S01]  /*0000*/  LDC R1, c[0x0][0x37c] ;  /* 0x0000df00ff017b82 */ /* 0x000fe20000000800 */
[----:B------:R-:W0:Y:S07]  /*0010*/  S2R R0, SR_TID.Y ;  /* 0x0000000000007919 */ /* 0x000e2e0000002200 */
[----:B------:R-:W0:Y:S01]  /*0020*/  S2UR UR6, SR_CTAID.Y ;  /* 0x00000000000679c3 */ /* 0x000e220000002600 */
[----:B------:R-:W1:Y:S01]  /*0030*/  LDCU.64 UR4, c[0x0][0x3c0] ;  /* 0x00007800ff0477ac */ /* 0x000e620008000a00 */
[----:B------:R-:W2:Y:S06]  /*0040*/  S2R R31, SR_TID.X ;  /* 0x00000000001f7919 */ /* 0x000eac0000002100 */
[----:B------:R-:W0:Y:S08]  /*0050*/  LDC R3, c[0x0][0x364] ;  /* 0x0000d900ff037b82 */ /* 0x000e300000000800 */
[----:B------:R-:W2:Y:S01]  /*0060*/  S2UR UR7, SR_CTAID.X ;  /* 0x00000000000779c3 */ /* 0x000ea20000002500 */
[----:B-1----:R-:W-:-:S04]  /*0070*/  UIADD3 UR4, UP0, UPT, UR4, -0x1, URZ ;  /* 0xffffffff04047890 */ /* 0x002fc8000ff1e0ff */
[----:B------:R-:W-:-:S03]  /*0080*/  UIADD3.X UR5, UPT, UPT, UR5, -0x1, URZ, UP0, !UPT ;  /* 0xffffffff05057890 */ /* 0x000fc600087fe4ff */
[----:B------:R-:W2:Y:S03]  /*0090*/  LDC R30, c[0x0][0x360] ;  /* 0x0000d800ff1e7b82 */ /* 0x000ea60000000800 */
[----:B------:R-:W-:-:S05]  /*00a0*/  IMAD.U32 R2, RZ, RZ, UR5 ;  /* 0x00000005ff027e24 */ /* 0x000fca000f8e00ff */
[----:B------:R-:W1:Y:S01]  /*00b0*/  LDC.64 R12, c[0x0][0x3b8] ;  /* 0x0000ee00ff0c7b82 */ /* 0x000e620000000a00 */
[----:B0-----:R-:W-:-:S05]  /*00c0*/  IMAD R3, R3, UR6, R0 ;  /* 0x0000000603037c24 */ /* 0x001fca000f8e0200 */
[----:B------:R-:W-:-:S04]  /*00d0*/  ISETP.LT.U32.AND P0, PT, R3, UR4, PT ;  /* 0x0000000403007c0c */ /* 0x000fc8000bf01070 */
[----:B------:R-:W-:Y:S01]  /*00e0*/  ISETP.GT.U32.AND.EX P0, PT, R2, RZ, PT, P0 ;  /* 0x000000ff0200720c */ /* 0x000fe20003f04100 */
[----:B--2---:R-:W-:Y:S01]  /*00f0*/  IMAD R30, R30, UR7, R31 ;  /* 0x000000071e1e7c24 */ /* 0x004fe2000f8e021f */
[----:B-1----:R-:W-:-:S04]  /*0100*/  IADD3 R5, P2, PT, R12, -0x1, RZ ;  /* 0xffffffff0c057810 */ /* 0x002fc80007f5e0ff */
[----:B------:R-:W-:Y:S02]  /*0110*/  ISETP.LE.U32.AND P1, PT, R5, R30, PT ;  /* 0x0000001e0500720c */ /* 0x000fe40003f23070 */
[----:B------:R-:W-:-:S04]  /*0120*/  IADD3.X R0, PT, PT, R13, -0x1, RZ, P2, !PT ;  /* 0xffffffff0d007810 */ /* 0x000fc800017fe4ff */
[----:B------:R-:W-:-:S13]  /*0130*/  ISETP.LE.U32.OR.EX P0, PT, R0, RZ, !P0, P1 ;  /* 0x000000ff0000720c */ /* 0x000fda0004703510 */
[----:B------:R-:W-:Y:S05]  /*0140*/  @P0 EXIT ;  /* 0x000000000000094d */ /* 0x000fea0003800000 */
[----:B------:R-:W0:Y:S01]  /*0150*/  LDCU.64 UR6, c[0x0][0x380] ;  /* 0x00007000ff0677ac */ /* 0x000e220008000a00 */
[----:B------:R-:W-:Y:S02]  /*0160*/  IMAD.MOV.U32 R31, RZ, RZ, RZ ;  /* 0x000000ffff1f7224 */ /* 0x000fe400078e00ff */
[C---:B------:R-:W-:Y:S01]  /*0170*/  IMAD R11, R3.reuse, R13, RZ ;  /* 0x0000000d030b7224 */ /* 0x040fe200078e02ff */
[----:B------:R-:W1:Y:S01]  /*0180*/  LDCU.64 UR4, c[0x0][0x358] ;  /* 0x00006b00ff0477ac */ /* 0x000e620008000a00 */
[----:B------:R-:W-:-:S04]  /*0190*/  IMAD.WIDE.U32 R4, R3, R12, R30 ;  /* 0x0000000c03047225 */ /* 0x000fc800078e001e */
[----:B------:R-:W-:Y:S01]  /*01a0*/  IMAD.MOV.U32 R0, RZ, RZ, 0x3 ;  /* 0x00000003ff007424 */ /* 0x000fe200078e00ff */
[----:B------:R-:W-:Y:S01]  /*01b0*/  IADD3 R8, P4, PT, RZ, -R3, RZ ;  /* 0x80000003ff087210 */ /* 0x000fe20007f9e0ff */
[----:B------:R-:W-:Y:S01]  /*01c0*/  IMAD.IADD R5, R5, 0x1, R11 ;  /* 0x0000000105057824 */ /* 0x000fe200078e020b */
[----:B------:R-:W2:Y:S01]  /*01d0*/  LDCU.64 UR8, c[0x0][0x3c8] ;  /* 0x00007900ff0877ac */ /* 0x000ea20008000a00 */
[----:B0-----:R-:W-:-:S04]  /*01e0*/  LEA R6, P0, R4, UR6, 0x3 ;  /* 0x0000000604067c11 */ /* 0x001fc8000f8018ff */
[----:B------:R-:W-:Y:S01]  /*01f0*/  LEA.HI.X R7, R4, UR7, R5, 0x3, P0 ;  /* 0x0000000704077c11 */ /* 0x000fe200080f1c05 */
[----:B------:R-:W0:Y:S01]  /*0200*/  LDCU.64 UR6, c[0x0][0x3a8] ;  /* 0x00007500ff0677ac */ /* 0x000e220008000a00 */
[----:B------:R-:W-:-:S03]  /*0210*/  LEA R4, P0, R12, R6, 0x3 ;  /* 0x000000060c047211 */ /* 0x000fc600078018ff */
[----:B-1----:R-:W0:Y:S01]  /*0220*/  LDG.E.64 R28, desc[UR4][R6.64+0x8] ;  /* 0x00000804061c7981 */ /* 0x002e22000c1e1b00 */
[----:B------:R-:W-:-:S03]  /*0230*/  LEA.HI.X R5, R12, R7, R13, 0x3, P0 ;  /* 0x000000070c057211 */ /* 0x000fc600000f1c0d */
[----:B------:R-:W3:Y:S04]  /*0240*/  LDG.E.64 R26, desc[UR4][R6.64] ;  /* 0x00000004061a7981 */ /* 0x000ee8000c1e1b00 */
[----:B------:R-:W4:Y:S04]  /*0250*/  LDG.E.64 R24, desc[UR4][R4.64] ;  /* 0x0000000404187981 */ /* 0x000f28000c1e1b00 */
[----:B------:R1:W5:Y:S01]  /*0260*/  LDG.E.64 R22, desc[UR4][R4.64+0x8] ;  /* 0x0000080404167981 */ /* 0x000362000c1e1b00 */
[----:B------:R-:W-:Y:S02]  /*0270*/  IMAD.X R9, RZ, RZ, -0x1, P4 ;  /* 0xffffffffff097424 */ /* 0x000fe400020e06ff */
[----:B-1----:R-:W-:Y:S01]  /*0280*/  IMAD.WIDE.U32 R4, R3, R12, R8 ;  /* 0x0000000c03047225 */ /* 0x002fe200078e0008 */
[----:B0-----:R-:W-:-:S02]  /*0290*/  DSETP.GT.AND P1, PT, R28, UR6, PT ;  /* 0x000000061c007e2a */ /* 0x001fc4000bf24000 */
[----:B---3--:R-:W-:Y:S02]  /*02a0*/  DSETP.GT.AND P0, PT, R26, UR6, PT ;  /* 0x000000061a007e2a */ /* 0x008fe4000bf04000 */
[----:B----4-:R-:W-:Y:S02]  /*02b0*/  DSETP.GT.AND P2, PT, R24, UR6, PT ;  /* 0x0000000618007e2a */ /* 0x010fe4000bf44000 */
[----:B-----5:R-:W-:Y:S02]  /*02c0*/  DSETP.GT.AND P3, PT, R22, UR6, PT ;  /* 0x0000000616007e2a */ /* 0x020fe4000bf64000 */
[----:B------:R-:W-:-:S06]  /*02d0*/  SEL R2, RZ, 0x1, !P0 ;  /* 0x00000001ff027807 */ /* 0x000fcc0004000000 */
[----:B------:R-:W-:-:S04]  /*02e0*/  @P1 SEL R2, R0, 0x2, P0 ;  /* 0x0000000200021807 */ /* 0x000fc80000000000 */
[----:B------:R-:W-:-:S04]  /*02f0*/  @P2 LOP3.LUT R2, R2, 0x4, RZ, 0xfc, !PT ;  /* 0x0000000402022812 */ /* 0x000fc800078efcff */
[----:B------:R-:W-:-:S04]  /*0300*/  @P3 LOP3.LUT R2, R2, 0x8, RZ, 0xfc, !PT ;  /* 0x0000000802023812 */ /* 0x000fc800078efcff */
[----:B------:R-:W-:Y:S02]  /*0310*/  ISETP.NE.U32.AND P0, PT, R2, RZ, PT ;  /* 0x000000ff0200720c */ /* 0x000fe40003f05070 */
[----:B------:R-:W-:Y:S02]  /*0320*/  IADD3 R0, P1, PT, R30, R4, RZ ;  /* 0x000000041e007210 */ /* 0x000fe40007f3e0ff */
[----:B------:R-:W-:-:S03]  /*0330*/  ISETP.NE.AND.EX P0, PT, RZ, RZ, PT, P0 ;  /* 0x000000ffff00720c */ /* 0x000fc60003f05300 */
[----:B------:R-:W-:Y:S01]  /*0340*/  IMAD.X R5, R11, 0x1, R5, P1 ;  /* 0x000000010b057824 */ /* 0x000fe200008e0605 */
[----:B--2---:R-:W-:-:S04]  /*0350*/  LEA R6, P1, R0, UR8, 0x2 ;  /* 0x0000000800067c11 */ /* 0x004fc8000f8210ff */
[----:B------:R-:W-:-:S05]  /*0360*/  LEA.HI.X R7, R0, UR9, R5, 0x2, P1 ;  /* 0x0000000900077c11 */ /* 0x000fca00088f1405 */
[----:B------:R-:W-:Y:S05]  /*0370*/  @!P0 EXIT ;  /* 0x000000000000894d */ /* 0x000fea0003800000 */
[----:B------:R-:W-:-:S04]  /*0380*/  ISETP.NE.U32.AND P0, PT, R2, 0xf, PT ;  /* 0x0000000f0200780c */ /* 0x000fc80003f05070 */
[----:B------:R-:W-:-:S13]  /*0390*/  ISETP.NE.AND.EX P0, PT, RZ, RZ, PT, P0 ;  /* 0x000000ffff00720c */ /* 0x000fda0003f05300 */
[----:B------:R-:W-:Y:S05]  /*03a0*/  @!P0 EXIT ;  /* 0x000000000000894d */ /* 0x000fea0003800000 */
[----:B------:R0:W5:Y:S01]  /*03b0*/  LDG.E R4, desc[UR4][R6.64] ;  /* 0x0000000406047981 */ /* 0x000162000c1e1900 */
[----:B------:R-:W-:Y:S01]  /*03c0*/  DSETP.NEU.AND P0, PT, R28, R26, PT ;  /* 0x0000001a1c00722a */ /* 0x000fe20003f0d000 */
[----:B------:R-:W-:Y:S01]  /*03d0*/  IADD3 R20, P1, PT, R3, 0x1, RZ ;  /* 0x0000000103147810 */ /* 0x000fe20007f3e0ff */
[----:B------:R-:W-:Y:S01]  /*03e0*/  BSSY.RECONVERGENT B0, `(.L_x_0) ;  /* 0x000001e000007945 */ /* 0x000fe20003800200 */
[----:B------:R-:W-:Y:S01]  /*03f0*/  IADD3 R18, P2, PT, R30, 0x1, RZ ;  /* 0x000000011e127810 */ /* 0x000fe20007f5e0ff */
[----:B------:R-:W-:Y:S01]  /*0400*/  IMAD.MOV.U32 R0, RZ, RZ, RZ ;  /* 0x000000ffff007224 */ /* 0x000fe200078e00ff */
[----:B------:R-:W-:Y:S01]  /*0410*/  I2FP.F32.U32 R5, R30 ;  /* 0x0000001e00057245 */ /* 0x000fe20000201000 */
[----:B------:R-:W-:Y:S02]  /*0420*/  IMAD.X R21, RZ, RZ, RZ, P1 ;  /* 0x000000ffff157224 */ /* 0x000fe400008e06ff */
[----:B------:R-:W-:-:S06]  /*0430*/  IMAD.X R19, RZ, RZ, RZ, P2 ;  /* 0x000000ffff137224 */ /* 0x000fcc00010e06ff */
[----:B0-----:R-:W-:Y:S05]  /*0440*/  @!P0 BRA `(.L_x_1) ;  /* 0x00000000005c8947 */ /* 0x001fea0003800000 */
[C---:B------:R-:W-:Y:S01]  /*0450*/  DADD R8, -R26.reuse, R28 ;  /* 0x000000001a087229 */ /* 0x040fe2000000011c */
[----:B------:R-:W-:Y:S01]  /*0460*/  IMAD.MOV.U32 R6, RZ, RZ, 0x1 ;  /* 0x00000001ff067424 */ /* 0x000fe200078e00ff */
[----:B------:R-:W-:Y:S01]  /*0470*/  DADD R12, -R26, UR6 ;  /* 0x000000061a0c7e29 */ /* 0x000fe20008000100 */
[----:B------:R-:W-:Y:S03]  /*0480*/  BSSY.RECONVERGENT B1, `(.L_x_2) ;  /* 0x0000012000017945 */ /* 0x000fe60003800200 */
[----:B------:R-:W0:Y:S06]  /*0490*/  MUFU.RCP64H R7, R9 ;  /* 0x0000000900077308 */ /* 0x000e2c0000001800 */
[----:B------:R-:W-:Y:S01]  /*04a0*/  FSETP.GEU.AND P1, PT, |R13|, 6.5827683646048100446e-37, PT ;  /* 0x036000000d00780b */ /* 0x000fe20003f2e200 */
[----:B0-----:R-:W-:-:S08]  /*04b0*/  DFMA R10, -R8, R6, 1 ;  /* 0x3ff00000080a742b */ /* 0x001fd00000000106 */
[----:B------:R-:W-:-:S08]  /*04c0*/  DFMA R10, R10, R10, R10 ;  /* 0x0000000a0a0a722b */ /* 0x000fd0000000000a */
[----:B------:R-:W-:-:S08]  /*04d0*/  DFMA R10, R6, R10, R6 ;  /* 0x0000000a060a722b */ /* 0x000fd00000000006 */
[----:B------:R-:W-:-:S08]  /*04e0*/  DFMA R6, -R8, R10, 1 ;  /* 0x3ff000000806742b */ /* 0x000fd0000000010a */
[----:B------:R-:W-:-:S08]  /*04f0*/  DFMA R6, R10, R6, R10 ;  /* 0x000000060a06722b */ /* 0x000fd0000000000a */
[----:B------:R-:W-:-:S08]  /*0500*/  DMUL R10, R12, R6 ;  /* 0x000000060c0a7228 */ /* 0x000fd00000000000 */
[----:B------:R-:W-:-:S08]  /*0510*/  DFMA R14, -R8, R10, R12 ;  /* 0x0000000a080e722b */ /* 0x000fd0000000010c */
[----:B------:R-:W-:-:S10]  /*0520*/  DFMA R6, R6, R14, R10 ;  /* 0x0000000e0606722b */ /* 0x000fd4000000000a */
[----:B------:R-:W-:-:S05]  /*0530*/  FFMA R0, RZ, R9, R7 ;  /* 0x00000009ff007223 */ /* 0x000fca0000000007 */
[----:B------:R-:W-:-:S13]  /*0540*/  FSETP.GT.AND P0, PT, |R0|, 1.469367938527859385e-39, PT ;  /* 0x001000000000780b */ /* 0x000fda0003f04200 */
[----:B------:R-:W-:Y:S05]  /*0550*/  @P0 BRA P1, `(.L_x_3) ;  /* 0x0000000000100947 */ /* 0x000fea0000800000 */
[----:B------:R-:W-:-:S07]  /*0560*/  MOV R0, 0x580 ;  /* 0x0000058000007802 */ /* 0x000fce0000000f00 */
[----:B-----5:R-:W-:Y:S05]  /*0570*/  CALL.REL.NOINC `($__internal_0_$__cuda_sm20_div_rn_f64_full) ;  /* 0x0000001800807944 */ /* 0x020fea0003c00000 */
[----:B------:R-:W-:Y:S01]  /*0580*/  MOV R6, R8 ;  /* 0x0000000800067202 */ /* 0x000fe20000000f00 */
[----:B------:R-:W-:-:S07]  /*0590*/  IMAD.MOV.U32 R7, RZ, RZ, R9 ;  /* 0x000000ffff077224 */ /* 0x000fce00078e0009 */
.L_x_3:
[----:B------:R-:W-:Y:S05]  /*05a0*/  BSYNC.RECONVERGENT B1 ;  /* 0x0000000000017941 */ /* 0x000fea0003800200 */
.L_x_2:
[----:B------:R0:W1:Y:S02]  /*05b0*/  F2F.F32.F64 R0, R6 ;  /* 0x0000000600007310 */ /* 0x0000640000301000 */
.L_x_1:
[----:B------:R-:W-:Y:S05]  /*05c0*/  BSYNC.RECONVERGENT B0 ;  /* 0x0000000000007941 */ /* 0x000fea0003800200 */
.L_x_0:
[----:B-1----:R-:W-:Y:S01]  /*05d0*/  FADD R0, R5, R0 ;  /* 0x0000000005007221 */ /* 0x002fe20000000000 */
[----:B------:R-:W-:Y:S01]  /*05e0*/  DSETP.NEU.AND P0, PT, R22, R24, PT ;  /* 0x000000181600722a */ /* 0x000fe20003f0d000 */
[----:B------:R-:W-:Y:S01]  /*05f0*/  BSSY.RECONVERGENT B0, `(.L_x_4) ;  /* 0x000001c000007945 */ /* 0x000fe20003800200 */
[----:B0-----:R-:W-:Y:S01]  /*0600*/  IMAD.MOV.U32 R6, RZ, RZ, RZ ;  /* 0x000000ffff067224 */ /* 0x001fe200078e00ff */
[----:B------:R0:W1:Y:S11]  /*0610*/  F2I.U64.TRUNC R16, R0 ;  /* 0x0000000000107311 */ /* 0x000076000020d800 */
[----:B0-----:R-:W-:Y:S05]  /*0620*/  @!P0 BRA `(.L_x_5) ;  /* 0x0000000000608947 */ /* 0x001fea0003800000 */
[C---:B------:R-:W-:Y:S01]  /*0630*/  DADD R8, -R24.reuse, R22 ;  /* 0x0000000018087229 */ /* 0x040fe20000000116 */
[----:B------:R-:W-:Y:S01]  /*0640*/  IMAD.MOV.U32 R6, RZ, RZ, 0x1 ;  /* 0x00000001ff067424 */ /* 0x000fe200078e00ff */
[----:B------:R-:W0:Y:S01]  /*0650*/  LDCU.64 UR6, c[0x0][0x3a8] ;  /* 0x00007500ff0677ac */ /* 0x000e220008000a00 */
[----:B------:R-:W-:Y:S03]  /*0660*/  BSSY.RECONVERGENT B1, `(.L_x_6) ;  /* 0x0000013000017945 */ /* 0x000fe60003800200 */
[----:B------:R-:W2:Y:S01]  /*0670*/  MUFU.RCP64H R7, R9 ;  /* 0x0000000900077308 */ /* 0x000ea20000001800 */
[----:B0-----:R-:W-:Y:S02]  /*0680*/  DADD R12, -R24, UR6 ;  /* 0x00000006180c7e29 */ /* 0x001fe40008000100 */
[----:B--2---:R-:W-:-:S08]  /*0690*/  DFMA R10, -R8, R6, 1 ;  /* 0x3ff00000080a742b */ /* 0x004fd00000000106 */
[----:B------:R-:W-:Y:S01]  /*06a0*/  FSETP.GEU.AND P1, PT, |R13|, 6.5827683646048100446e-37, PT ;  /* 0x036000000d00780b */ /* 0x000fe20003f2e200 */
        /* <DEDUP_REMOVED lines=11> */
[----:B-1---5:R-:W-:Y:S05]  /*0760*/  CALL.REL.NOINC `($__internal_0_$__cuda_sm20_div_rn_f64_full) ;  /* 0x0000001800047944 */ /* 0x022fea0003c00000 */
[----:B------:R-:W-:Y:S02]  /*0770*/  IMAD.MOV.U32 R6, RZ, RZ, R8 ;  /* 0x000000ffff067224 */ /* 0x000fe400078e0008 */
[----:B------:R-:W-:-:S07]  /*0780*/  IMAD.MOV.U32 R7, RZ, RZ, R9 ;  /* 0x000000ffff077224 */ /* 0x000fce00078e0009 */
.L_x_7:
[----:B------:R-:W-:Y:S05]  /*0790*/  BSYNC.RECONVERGENT B1 ;  /* 0x0000000000017941 */ /* 0x000fea0003800200 */
.L_x_6:
[----:B------:R0:W2:Y:S02]  /*07a0*/  F2F.F32.F64 R6, R6 ;  /* 0x0000000600067310 */ /* 0x0000a40000301000 */
.L_x_5:
[----:B------:R-:W-:Y:S05]  /*07b0*/  BSYNC.RECONVERGENT B0 ;  /* 0x0000000000007941 */ /* 0x000fea0003800200 */
.L_x_4:
[----:B--2---:R-:W-:Y:S01]  /*07c0*/  FADD R6, R5, R6 ;  /* 0x0000000605067221 */ /* 0x004fe20000000000 */
[----:B------:R-:W-:Y:S01]  /*07d0*/  DSETP.NEU.AND P0, PT, R24, R26, PT ;  /* 0x0000001a1800722a */ /* 0x000fe20003f0d000 */
[----:B------:R-:W-:Y:S01]  /*07e0*/  BSSY.RECONVERGENT B0, `(.L_x_8) ;  /* 0x000001f000007945 */ /* 0x000fe20003800200 */
[----:B------:R-:W-:Y:S01]  /*07f0*/  I2FP.F32.U32 R5, R3 ;  /* 0x0000000300057245 */ /* 0x000fe20000201000 */
[----:B------:R2:W3:Y:S01]  /*0800*/  F2I.U64.TRUNC R14, R6 ;  /* 0x00000006000e7311 */ /* 0x0004e2000020d800 */
[----:B------:R-:W-:-:S10]  /*0810*/  IMAD.MOV.U32 R0, RZ, RZ, RZ ;  /* 0x000000ffff007224 */ /* 0x000fd400078e00ff */
[----:B--2---:R-:W-:Y:S05]  /*0820*/  @!P0 BRA `(.L_x_9) ;  /* 0x0000000000688947 */ /* 0x004fea0003800000 */
[C---:B------:R-:W-:Y:S01]  /*0830*/  DADD R24, -R26.reuse, R24 ;  /* 0x000000001a187229 */ /* 0x040fe20000000118 */
[----:B------:R-:W-:Y:S01]  /*0840*/  IMAD.MOV.U32 R6, RZ, RZ, 0x1 ;  /* 0x00000001ff067424 */ /* 0x000fe200078e00ff */
[----:B------:R-:W2:Y:S01]  /*0850*/  LDCU.64 UR6, c[0x0][0x3a8] ;  /* 0x00007500ff0677ac */ /* 0x000ea20008000a00 */
[----:B------:R-:W-:Y:S03]  /*0860*/  BSSY.RECONVERGENT B1, `(.L_x_10) ;  /* 0x0000015000017945 */ /* 0x000fe60003800200 */
[----:B0-----:R-:W0:Y:S01]  /*0870*/  MUFU.RCP64H R7, R25 ;  /* 0x0000001900077308 */ /* 0x001e220000001800 */
[----:B--2---:R-:W-:Y:S02]  /*0880*/  DADD R12, -R26, UR6 ;  /* 0x000000061a0c7e29 */ /* 0x004fe40008000100 */
[----:B0-----:R-:W-:-:S08]  /*0890*/  DFMA R8, -R24, R6, 1 ;  /* 0x3ff000001808742b */ /* 0x001fd00000000106 */
        /* <DEDUP_REMOVED lines=11> */
[----:B------:R-:W-:Y:S01]  /*0950*/  IMAD.MOV.U32 R8, RZ, RZ, R24 ;  /* 0x000000ffff087224 */ /* 0x000fe200078e0018 */
[----:B------:R-:W-:Y:S02]  /*0960*/  MOV R9, R25 ;  /* 0x0000001900097202 */ /* 0x000fe40000000f00 */
[----:B------:R-:W-:-:S07]  /*0970*/  MOV R0, 0x990 ;  /* 0x0000099000007802 */ /* 0x000fce0000000f00 */
[----:B-1-3-5:R-:W-:Y:S05]  /*0980*/  CALL.REL.NOINC `($__internal_0_$__cuda_sm20_div_rn_f64_full) ;  /* 0x00000014007c7944 */ /* 0x02afea0003c00000 */
[----:B------:R-:W-:Y:S02]  /*0990*/  IMAD.MOV.U32 R6, RZ, RZ, R8 ;  /* 0x000000ffff067224 */ /* 0x000fe400078e0008 */
[----:B------:R-:W-:-:S07]  /*09a0*/  IMAD.MOV.U32 R7, RZ, RZ, R9 ;  /* 0x000000ffff077224 */ /* 0x000fce00078e0009 */
.L_x_11:
[----:B------:R-:W-:Y:S05]  /*09b0*/  BSYNC.RECONVERGENT B1 ;  /* 0x0000000000017941 */ /* 0x000fea0003800200 */
.L_x_10:
[----:B------:R2:W4:Y:S02]  /*09c0*/  F2F.F32.F64 R0, R6 ;  /* 0x0000000600007310 */ /* 0x0005240000301000 */
.L_x_9:
[----:B------:R-:W-:Y:S05]  /*09d0*/  BSYNC.RECONVERGENT B0 ;  /* 0x0000000000007941 */ /* 0x000fea0003800200 */
.L_x_8:
[----:B----4-:R-:W-:Y:S01]  /*09e0*/  FADD R0, R5, R0 ;  /* 0x0000000005007221 */ /* 0x010fe20000000000 */
[----:B------:R-:W-:Y:S01]  /*09f0*/  DSETP.NEU.AND P0, PT, R22, R28, PT ;  /* 0x0000001c1600722a */ /* 0x000fe20003f0d000 */
[----:B------:R-:W-:Y:S01]  /*0a00*/  BSSY.RECONVERGENT B0, `(.L_x_12) ;  /* 0x000001e000007945 */ /* 0x000fe20003800200 */
[----:B--2---:R-:W-:Y:S01]  /*0a10*/  IMAD.MOV.U32 R6, RZ, RZ, RZ ;  /* 0x000000ffff067224 */ /* 0x004fe200078e00ff */
[----:B------:R2:W4:Y:S11]  /*0a20*/  F2I.U64.TRUNC R24, R0 ;  /* 0x0000000000187311 */ /* 0x000536000020d800 */
        /* <DEDUP_REMOVED lines=20> */
[----:B------:R-:W-:Y:S01]  /*0b70*/  MOV R0, 0xba0 ;  /* 0x00000ba000007802 */ /* 0x000fe20000000f00 */
[----:B------:R-:W-:-:S07]  /*0b80*/  IMAD.MOV.U32 R9, RZ, RZ, R23 ;  /* 0x000000ffff097224 */ /* 0x000fce00078e0017 */
[----:B-1-345:R-:W-:Y:S05]  /*0b90*/  CALL.REL.NOINC `($__internal_0_$__cuda_sm20_div_rn_f64_full) ;  /* 0x0000001000f87944 */ /* 0x03afea0003c00000 */
[----:B------:R-:W-:Y:S02]  /*0ba0*/  IMAD.MOV.U32 R6, RZ, RZ, R8 ;  /* 0x000000ffff067224 */ /* 0x000fe400078e0008 */
[----:B------:R-:W-:-:S07]  /*0bb0*/  IMAD.MOV.U32 R7, RZ, RZ, R9 ;  /* 0x000000ffff077224 */ /* 0x000fce00078e0009 */
.L_x_15:
[----:B------:R-:W-:Y:S05]  /*0bc0*/  BSYNC.RECONVERGENT B1 ;  /* 0x0000000000017941 */ /* 0x000fea0003800200 */
.L_x_14:
[----:B------:R2:W0:Y:S02]  /*0bd0*/  F2F.F32.F64 R6, R6 ;  /* 0x0000000600067310 */ /* 0x0004240000301000 */
.L_x_13:
[----:B------:R-:W-:Y:S05]  /*0be0*/  BSYNC.RECONVERGENT B0 ;  /* 0x0000000000007941 */ /* 0x000fea0003800200 */
.L_x_12:
[----:B------:R-:W-:Y:S01]  /*0bf0*/  ISETP.GT.U32.AND P0, PT, R2, 0x7, PT ;  /* 0x000000070200780c */ /* 0x000fe20003f04070 */
[----:B0-----:R-:W-:-:S03]  /*0c00*/  FADD R6, R5, R6 ;  /* 0x0000000605067221 */ /* 0x001fc60000000000 */
[----:B------:R-:W-:-:S03]  /*0c10*/  ISETP.GT.AND.EX P0, PT, RZ, RZ, PT, P0 ;  /* 0x000000ffff00720c */ /* 0x000fc60003f04300 */
[----:B--2---:R-:W0:Y:S10]  /*0c20*/  F2I.U64.TRUNC R6, R6 ;  /* 0x0000000600067311 */ /* 0x004e34000020d800 */
[----:B------:R-:W-:Y:S05]  /*0c30*/  @P0 BRA `(.L_x_16) ;  /* 0x0000000800680947 */ /* 0x000fea0003800000 */
[----:B------:R-:W-:-:S04]  /*0c40*/  ISETP.GT.U32.AND P0, PT, R2, 0x3, PT ;  /* 0x000000030200780c */ /* 0x000fc80003f04070 */
[----:B------:R-:W-:-:S13]  /*0c50*/  ISETP.GT.AND.EX P0, PT, RZ, RZ, PT, P0 ;  /* 0x000000ffff00720c */ /* 0x000fda0003f04300 */
[----:B------:R-:W-:Y:S05]  /*0c60*/  @P0 BRA `(.L_x_17) ;  /* 0x0000000000f00947 */ /* 0x000fea0003800000 */
[----:B------:R-:W-:-:S04]  /*0c70*/  ISETP.NE.U32.AND P0, PT, R2, 0x1, PT ;  /* 0x000000010200780c */ /* 0x000fc80003f05070 */
[----:B------:R-:W-:-:S13]  /*0c80*/  ISETP.NE.AND.EX P0, PT, RZ, RZ, PT, P0 ;  /* 0x000000ffff00720c */ /* 0x000fda0003f05300 */
[----:B------:R-:W-:Y:S05]  /*0c90*/  @!P0 BRA `(.L_x_18) ;  /* 0x0000000000a08947 */ /* 0x000fea0003800000 */
[----:B------:R-:W-:-:S04]  /*0ca0*/  ISETP.NE.U32.AND P0, PT, R2, 0x2, PT ;  /* 0x000000020200780c */ /* 0x000fc80003f05070 */
[----:B------:R-:W-:-:S13]  /*0cb0*/  ISETP.NE.AND.EX P0, PT, RZ, RZ, PT, P0 ;  /* 0x000000ffff00720c */ /* 0x000fda0003f05300 */
[----:B------:R-:W-:Y:S05]  /*0cc0*/  @!P0 BRA `(.L_x_19) ;  /* 0x0000000000508947 */ /* 0x000fea0003800000 */
[----:B------:R-:W-:-:S04]  /*0cd0*/  ISETP.NE.U32.AND P0, PT, R2, 0x3, PT ;  /* 0x000000030200780c */ /* 0x000fc80003f05070 */
[----:B------:R-:W-:-:S13]  /*0ce0*/  ISETP.NE.AND.EX P0, PT, RZ, RZ, PT, P0 ;  /* 0x000000ffff00720c */ /* 0x000fda0003f05300 */
[----:B------:R-:W-:Y:S05]  /*0cf0*/  @P0 EXIT ;  /* 0x000000000000094d */ /* 0x000fea0003800000 */
[----:B------:R-:W2:Y:S01]  /*0d00*/  LDC.64 R2, c[0x0][0x388] ;  /* 0x0000e200ff027b82 */ /* 0x000ea20000000a00 */
[----:B0-----:R-:W0:Y:S07]  /*0d10*/  I2F.F64.U64 R6, R6 ;  /* 0x0000000600067312 */ /* 0x001e2e0000301800 */
[----:B------:R-:W1:Y:S01]  /*0d20*/  LDC.64 R8, c[0x0][0x390] ;  /* 0x0000e400ff087b82 */ /* 0x000e620000000a00 */
[----:B------:R-:W3:Y:S07]  /*0d30*/  I2F.F64.U64 R18, R18 ;  /* 0x0000001200127312 */ /* 0x000eee0000301800 */
[----:B------:R-:W3:Y:S01]  /*0d40*/  LDC.64 R10, c[0x0][0x398] ;  /* 0x0000e600ff0a7b82 */ /* 0x000ee20000000a00 */
[----:B----4-:R-:W4:Y:S07]  /*0d50*/  I2F.F64.U64 R24, R24 ;  /* 0x0000001800187312 */ /* 0x010f2e0000301800 */
[----:B------:R-:W4:Y:S01]  /*0d60*/  LDC.64 R12, c[0x0][0x3a0] ;  /* 0x0000e800ff0c7b82 */ /* 0x000f220000000a00 */
[----:B------:R-:W4:Y:S01]  /*0d70*/  I2F.F64.U32 R30, R30 ;  /* 0x0000001e001e7312 */ /* 0x000f220000201800 */
[----:B--2--5:R-:W-:-:S05]  /*0d80*/  IMAD.WIDE R2, R4, 0x8, R2 ;  /* 0x0000000804027825 */ /* 0x024fca00078e0202 */
[----:B0-----:R-:W-:Y:S01]  /*0d90*/  STG.E.64 desc[UR4][R2.64], R6 ;  /* 0x0000000602007986 */ /* 0x001fe2000c101b04 */
[----:B-1----:R-:W-:-:S05]  /*0da0*/  IMAD.WIDE R8, R4, 0x8, R8 ;  /* 0x0000000804087825 */ /* 0x002fca00078e0208 */
[----:B---3--:R-:W-:Y:S01]  /*0db0*/  STG.E.64 desc[UR4][R8.64], R18 ;  /* 0x0000001208007986 */ /* 0x008fe2000c101b04 */
[----:B------:R-:W-:-:S05]  /*0dc0*/  IMAD.WIDE R10, R4, 0x8, R10 ;  /* 0x00000008040a7825 */ /* 0x000fca00078e020a */
[----:B----4-:R-:W-:Y:S01]  /*0dd0*/  STG.E.64 desc[UR4][R10.64], R24 ;  /* 0x000000180a007986 */ /* 0x010fe2000c101b04 */
[----:B------:R-:W-:-:S05]  /*0de0*/  IMAD.WIDE R4, R4, 0x8, R12 ;  /* 0x0000000804047825 */ /* 0x000fca00078e020c */
[----:B------:R-:W-:Y:S01]  /*0df0*/  STG.E.64 desc[UR4][R4.64], R30 ;  /* 0x0000001e04007986 */ /* 0x000fe2000c101b04 */
[----:B------:R-:W-:Y:S05]  /*0e00*/  EXIT ;  /* 0x000000000000794d */ /* 0x000fea0003800000 */
.L_x_19:
[----:B------:R-:W2:Y:S01]  /*0e10*/  LDC.64 R8, c[0x0][0x388] ;  /* 0x0000e200ff087b82 */ /* 0x000ea20000000a00 */
[----:B0-----:R-:W0:Y:S07]  /*0e20*/  I2F.F64.U64 R6, R6 ;  /* 0x0000000600067312 */ /* 0x001e2e0000301800 */
[----:B------:R-:W4:Y:S01]  /*0e30*/  LDC.64 R10, c[0x0][0x390] ;  /* 0x0000e400ff0a7b82 */ /* 0x000f220000000a00 */
[----:B------:R-:W4:Y:S07]  /*0e40*/  I2F.F64.U64 R18, R18 ;  /* 0x0000001200127312 */ /* 0x000f2e0000301800 */
[----:B------:R-:W4:Y:S01]  /*0e50*/  LDC.64 R12, c[0x0][0x398] ;  /* 0x0000e600ff0c7b82 */ /* 0x000f220000000a00 */
[----:B------:R-:W4:Y:S07]  /*0e60*/  I2F.F64.U32 R2, R3 ;  /* 0x0000000300027312 */ /* 0x000f2e0000201800 */
[----:B---3--:R-:W3:Y:S01]  /*0e70*/  LDC.64 R14, c[0x0][0x3a0] ;  /* 0x0000e800ff0e7b82 */ /* 0x008ee20000000a00 */
[----:B-1----:R-:W1:Y:S01]  /*0e80*/  I2F.F64.U64 R16, R16 ;  /* 0x0000001000107312 */ /* 0x002e620000301800 */
[----:B--2--5:R-:W-:-:S05]  /*0e90*/  IMAD.WIDE R8, R4, 0x8, R8 ;  /* 0x0000000804087825 */ /* 0x024fca00078e0208 */
[----:B0-----:R-:W-:Y:S01]  /*0ea0*/  STG.E.64 desc[UR4][R8.64], R6 ;  /* 0x0000000608007986 */ /* 0x001fe2000c101b04 */
[----:B----4-:R-:W-:-:S05]  /*0eb0*/  IMAD.WIDE R10, R4, 0x8, R10 ;  /* 0x00000008040a7825 */ /* 0x010fca00078e020a */
[----:B------:R-:W-:Y:S01]  /*0ec0*/  STG.E.64 desc[UR4][R10.64], R18 ;  /* 0x000000120a007986 */ /* 0x000fe2000c101b04 */
[----:B------:R-:W-:-:S05]  /*0ed0*/  IMAD.WIDE R12, R4, 0x8, R12 ;  /* 0x00000008040c7825 */ /* 0x000fca00078e020c */
[----:B------:R-:W-:Y:S01]  /*0ee0*/  STG.E.64 desc[UR4][R12.64], R2 ;  /* 0x000000020c007986 */ /* 0x000fe2000c101b04 */
[----:B---3--:R-:W-:-:S05]  /*0ef0*/  IMAD.WIDE R14, R4, 0x8, R14 ;  /* 0x00000008040e7825 */ /* 0x008fca00078e020e */
[----:B-1----:R-:W-:Y:S01]  /*0f00*/  STG.E.64 desc[UR4][R14.64], R16 ;  /* 0x000000100e007986 */ /* 0x002fe2000c101b04 */
[----:B------:R-:W-:Y:S05]  /*0f10*/  EXIT ;  /* 0x000000000000794d */ /* 0x000fea0003800000 */
.L_x_18:
[----:B0-----:R-:W0:Y:S01]  /*0f20*/  LDC.64 R6, c[0x0][0x388] ;  /* 0x0000e200ff067b82 */ /* 0x001e220000000a00 */
[----:B------:R-:W2:Y:S07]  /*0f30*/  I2F.F64.U32 R2, R3 ;  /* 0x0000000300027312 */ /* 0x000eae0000201800 */
[----:B------:R-:W3:Y:S01]  /*0f40*/  LDC.64 R8, c[0x0][0x390] ;  /* 0x0000e400ff087b82 */ /* 0x000ee20000000a00 */
[----:B-1----:R-:W1:Y:S07]  /*0f50*/  I2F.F64.U64 R16, R16 ;  /* 0x0000001000107312 */ /* 0x002e6e0000301800 */
[----:B------:R-:W1:Y:S01]  /*0f60*/  LDC.64 R10, c[0x0][0x398] ;  /* 0x0000e600ff0a7b82 */ /* 0x000e620000000a00 */
[----:B----4-:R-:W4:Y:S07]  /*0f70*/  I2F.F64.U64 R24, R24 ;  /* 0x0000001800187312 */ /* 0x010f2e0000301800 */
[----:B------:R-:W4:Y:S01]  /*0f80*/  LDC.64 R12, c[0x0][0x3a0] ;  /* 0x0000e800ff0c7b82 */ /* 0x000f220000000a00 */
[----:B------:R-:W4:Y:S01]  /*0f90*/  I2F.F64.U32 R30, R30 ;  /* 0x0000001e001e7312 */ /* 0x000f220000201800 */
[----:B0----5:R-:W-:-:S05]  /*0fa0*/  IMAD.WIDE R6, R4, 0x8, R6 ;  /* 0x0000000804067825 */ /* 0x021fca00078e0206 */
[----:B--2---:R-:W-:Y:S01]  /*0fb0*/  STG.E.64 desc[UR4][R6.64], R2 ;  /* 0x0000000206007986 */ /* 0x004fe2000c101b04 */
[----:B---3--:R-:W-:-:S05]  /*0fc0*/  IMAD.WIDE R8, R4, 0x8, R8 ;  /* 0x0000000804087825 */ /* 0x008fca00078e0208 */
[----:B-1----:R-:W-:Y:S01]  /*0fd0*/  STG.E.64 desc[UR4][R8.64], R16 ;  /* 0x0000001008007986 */ /* 0x002fe2000c101b04 */
[----:B------:R-:W-:-:S05]  /*0fe0*/  IMAD.WIDE R10, R4, 0x8, R10 ;  /* 0x00000008040a7825 */ /* 0x000fca00078e020a */
[----:B----4-:R-:W-:Y:S01]  /*0ff0*/  STG.E.64 desc[UR4][R10.64], R24 ;  /* 0x000000180a007986 */ /* 0x010fe2000c101b04 */
[----:B------:R-:W-:-:S05]  /*1000*/  IMAD.WIDE R12, R4, 0x8, R12 ;  /* 0x00000008040c7825 */ /* 0x000fca00078e020c */
[----:B------:R-:W-:Y:S01]  /*1010*/  STG.E.64 desc[UR4][R12.64], R30 ;  /* 0x0000001e0c007986 */ /* 0x000fe2000c101b04 */
[----:B------:R-:W-:Y:S05]  /*1020*/  EXIT ;  /* 0x000000000000794d */ /* 0x000fea0003800000 */
.L_x_17:
        /* <DEDUP_REMOVED lines=8> */
[----:B------:R-:W-:Y:S05]  /*10b0*/  @P0 EXIT ;  /* 0x000000000000094d */ /* 0x000fea0003800000 */
[----:B0-----:R-:W0:Y:S01]  /*10c0*/  LDC.64 R6, c[0x0][0x388] ;  /* 0x0000e200ff067b82 */ /* 0x001e220000000a00 */
[----:B------:R-:W2:Y:S07]  /*10d0*/  I2F.F64.U32 R2, R3 ;  /* 0x0000000300027312 */ /* 0x000eae0000201800 */
[----:B------:R-:W4:Y:S01]  /*10e0*/  LDC.64 R8, c[0x0][0x390] ;  /* 0x0000e400ff087b82 */ /* 0x000f220000000a00 */
[----:B-1----:R-:W1:Y:S07]  /*10f0*/  I2F.F64.U64 R16, R16 ;  /* 0x0000001000107312 */ /* 0x002e6e0000301800 */
[----:B------:R-:W1:Y:S01]  /*1100*/  LDC.64 R10, c[0x0][0x398] ;  /* 0x0000e600ff0a7b82 */ /* 0x000e620000000a00 */
[----:B------:R-:W1:Y:S07]  /*1110*/  I2F.F64.U64 R20, R20 ;  /* 0x0000001400147312 */ /* 0x000e6e0000301800 */
[----:B------:R-:W1:Y:S01]  /*1120*/  LDC.64 R12, c[0x0][0x3a0] ;  /* 0x0000e800ff0c7b82 */ /* 0x000e620000000a00 */
[----:B---3--:R-:W3:Y:S01]  /*1130*/  I2F.F64.U64 R14, R14 ;  /* 0x0000000e000e7312 */ /* 0x008ee20000301800 */
[----:B0----5:R-:W-:-:S05]  /*1140*/  IMAD.WIDE R6, R4, 0x8, R6 ;  /* 0x0000000804067825 */ /* 0x021fca00078e0206 */
[----:B--2---:R-:W-:Y:S01]  /*1150*/  STG.E.64 desc[UR4][R6.64], R2 ;  /* 0x0000000206007986 */ /* 0x004fe2000c101b04 */
[----:B----4-:R-:W-:-:S05]  /*1160*/  IMAD.WIDE R8, R4, 0x8, R8 ;  /* 0x0000000804087825 */ /* 0x010fca00078e0208 */
[----:B-1----:R-:W-:Y:S01]  /*1170*/  STG.E.64 desc[UR4][R8.64], R16 ;  /* 0x0000001008007986 */ /* 0x002fe2000c101b04 */
[----:B------:R-:W-:-:S05]  /*1180*/  IMAD.WIDE R10, R4, 0x8, R10 ;  /* 0x00000008040a7825 */ /* 0x000fca00078e020a */
[----:B------:R-:W-:Y:S01]  /*1190*/  STG.E.64 desc[UR4][R10.64], R20 ;  /* 0x000000140a007986 */ /* 0x000fe2000c101b04 */
[----:B------:R-:W-:-:S05]  /*11a0*/  IMAD.WIDE R12, R4, 0x8, R12 ;  /* 0x00000008040c7825 */ /* 0x000fca00078e020c */
[----:B---3--:R-:W-:Y:S01]  /*11b0*/  STG.E.64 desc[UR4][R12.64], R14 ;  /* 0x0000000e0c007986 */ /* 0x008fe2000c101b04 */
[----:B------:R-:W-:Y:S05]  /*11c0*/  EXIT ;  /* 0x000000000000794d */ /* 0x000fea0003800000 */
.L_x_21:
[----:B------:R-:W2:Y:S01]  /*11d0*/  LDC.64 R2, c[0x0][0x388] ;  /* 0x0000e200ff027b82 */ /* 0x000ea20000000a00 */
[----:B----4-:R-:W4:Y:S07]  /*11e0*/  I2F.F64.U64 R24, R24 ;  /* 0x0000001800187312 */ /* 0x010f2e0000301800 */
[----:B0-----:R-:W0:Y:S01]  /*11f0*/  LDC.64 R6, c[0x0][0x390] ;  /* 0x0000e400ff067b82 */ /* 0x001e220000000a00 */
[----:B------:R-:W1:Y:S07]  /*1200*/  I2F.F64.U32 R30, R30 ;  /* 0x0000001e001e7312 */ /* 0x000e6e0000201800 */
[----:B------:R-:W1:Y:S01]  /*1210*/  LDC.64 R8, c[0x0][0x398] ;  /* 0x0000e600ff087b82 */ /* 0x000e620000000a00 */
[----:B------:R-:W1:Y:S07]  /*1220*/  I2F.F64.U64 R20, R20 ;  /* 0x0000001400147312 */ /* 0x000e6e0000301800 */
[----:B------:R-:W1:Y:S01]  /*1230*/  LDC.64 R10, c[0x0][0x3a0] ;  /* 0x0000e800ff0a7b82 */ /* 0x000e620000000a00 */
[----:B---3--:R-:W3:Y:S01]  /*1240*/  I2F.F64.U64 R14, R14 ;  /* 0x0000000e000e7312 */ /* 0x008ee20000301800 */
[----:B--2--5:R-:W-:-:S05]  /*1250*/  IMAD.WIDE R2, R4, 0x8, R2 ;  /* 0x0000000804027825 */ /* 0x024fca00078e0202 */
[----:B----4-:R-:W-:Y:S01]  /*1260*/  STG.E.64 desc[UR4][R2.64], R24 ;  /* 0x0000001802007986 */ /* 0x010fe2000c101b04 */
[----:B0-----:R-:W-:-:S05]  /*1270*/  IMAD.WIDE R6, R4, 0x8, R6 ;  /* 0x0000000804067825 */ /* 0x001fca00078e0206 */
[----:B-1----:R-:W-:Y:S01]  /*1280*/  STG.E.64 desc[UR4][R6.64], R30 ;  /* 0x0000001e06007986 */ /* 0x002fe2000c101b04 */
[----:B------:R-:W-:-:S05]  /*1290*/  IMAD.WIDE R8, R4, 0x8, R8 ;  /* 0x0000000804087825 */ /* 0x000fca00078e0208 */
[----:B------:R-:W-:Y:S01]  /*12a0*/  STG.E.64 desc[UR4][R8.64], R20 ;  /* 0x0000001408007986 */ /* 0x000fe2000c101b04 */
[----:B------:R-:W-:-:S05]  /*12b0*/  IMAD.WIDE R10, R4, 0x8, R10 ;  /* 0x00000008040a7825 */ /* 0x000fca00078e020a */
[----:B---3--:R-:W-:Y:S01]  /*12c0*/  STG.E.64 desc[UR4][R10.64], R14 ;  /* 0x0000000e0a007986 */ /* 0x008fe2000c101b04 */
[----:B------:R-:W-:Y:S05]  /*12d0*/  EXIT ;  /* 0x000000000000794d */ /* 0x000fea0003800000 */
.L_x_20:
        /* <DEDUP_REMOVED lines=9> */
[----:B------:R-:W4:Y:S07]  /*1370*/  I2F.F64.U64 R18, R18 ;  /* 0x0000001200127312 */ /* 0x000f2e0000301800 */
[----:B------:R-:W4:Y:S01]  /*1380*/  LDC.64 R10, c[0x0][0x398] ;  /* 0x0000e600ff0a7b82 */ /* 0x000f220000000a00 */
[----:B------:R-:W4:Y:S07]  /*1390*/  I2F.F64.U64 R20, R20 ;  /* 0x0000001400147312 */ /* 0x000f2e0000301800 */
[----:B------:R-:W4:Y:S01]  /*13a0*/  LDC.64 R12, c[0x0][0x3a0] ;  /* 0x0000e800ff0c7b82 */ /* 0x000f220000000a00 */
[----:B---3--:R-:W3:Y:S01]  /*13b0*/  I2F.F64.U64 R14, R14 ;  /* 0x0000000e000e7312 */ /* 0x008ee20000301800 */
[----:B--2--5:R-:W-:-:S05]  /*13c0*/  IMAD.WIDE R2, R4, 0x8, R2 ;  /* 0x0000000804027825 */ /* 0x024fca00078e0202 */
[----:B0-----:R-:W-:Y:S01]  /*13d0*/  STG.E.64 desc[UR4][R2.64], R6 ;  /* 0x0000000602007986 */ /* 0x001fe2000c101b04 */
[----:B-1----:R-:W-:-:S05]  /*13e0*/  IMAD.WIDE R8, R4, 0x8, R8 ;  /* 0x0000000804087825 */ /* 0x002fca00078e0208 */
[----:B----4-:R-:W-:Y:S01]  /*13f0*/  STG.E.64 desc[UR4][R8.64], R18 ;  /* 0x0000001208007986 */ /* 0x010fe2000c101b04 */
[----:B------:R-:W-:-:S05]  /*1400*/  IMAD.WIDE R10, R4, 0x8, R10 ;  /* 0x00000008040a7825 */ /* 0x000fca00078e020a */
[----:B------:R-:W-:Y:S01]  /*1410*/  STG.E.64 desc[UR4][R10.64], R20 ;  /* 0x000000140a007986 */ /* 0x000fe2000c101b04 */
[----:B------:R-:W-:-:S05]  /*1420*/  IMAD.WIDE R12, R4, 0x8, R12 ;  /* 0x00000008040c7825 */ /* 0x000fca00078e020c */
[----:B---3--:R-:W-:Y:S01]  /*1430*/  STG.E.64 desc[UR4][R12.64], R14 ;  /* 0x0000000e0c007986 */ /* 0x008fe2000c101b04 */
[----:B------:R-:W-:Y:S05]  /*1440*/  EXIT ;  /* 0x000000000000794d */ /* 0x000fea0003800000 */
.L_x_22:
[----:B------:R-:W2:Y:S01]  /*1450*/  LDC.64 R10, c[0x0][0x388] ;  /* 0x0000e200ff0a7b82 */ /* 0x000ea20000000a00 */
[----:B----4-:R-:W4:Y:S07]  /*1460*/  I2F.F64.U64 R24, R24 ;  /* 0x0000001800187312 */ /* 0x010f2e0000301800 */
[----:B------:R-:W0:Y:S01]  /*1470*/  LDC.64 R12, c[0x0][0x390] ;  /* 0x0000e400ff0c7b82 */ /* 0x000e220000000a00 */
[----:B------:R-:W3:Y:S07]  /*1480*/  I2F.F64.U32 R30, R30 ;  /* 0x0000001e001e7312 */ /* 0x000eee0000201800 */
[----:B------:R-:W3:Y:S01]  /*1490*/  LDC.64 R22, c[0x0][0x398] ;  /* 0x0000e600ff167b82 */ /* 0x000ee20000000a00 */
[----:B------:R-:W3:Y:S07]  /*14a0*/  I2F.F64.U32 R2, R3 ;  /* 0x0000000300027312 */ /* 0x000eee0000201800 */
[----:B------:R-:W3:Y:S01]  /*14b0*/  LDC.64 R8, c[0x0][0x3a0] ;  /* 0x0000e800ff087b82 */ /* 0x000ee20000000a00 */
[----:B-1----:R-:W1:Y:S01]  /*14c0*/  I2F.F64.U64 R16, R16 ;  /* 0x0000001000107312 */ /* 0x002e620000301800 */
[----:B--2--5:R-:W-:-:S05]  /*14d0*/  IMAD.WIDE R10, R4, 0x8, R10 ;  /* 0x00000008040a7825 */ /* 0x024fca00078e020a */
[----:B----4-:R-:W-:Y:S01]  /*14e0*/  STG.E.64 desc[UR4][R10.64], R24 ;  /* 0x000000180a007986 */ /* 0x010fe2000c101b04 */
[C---:B0-----:R-:W-:Y:S01]  /*14f0*/  IMAD.WIDE R12, R4.reuse, 0x8, R12 ;  /* 0x00000008040c7825 */ /* 0x041fe200078e020c */
[----:B------:R-:W0:Y:S04]  /*1500*/  I2F.F64.U64 R6, R6 ;  /* 0x0000000600067312 */ /* 0x000e280000301800 */
[----:B---3--:R-:W-:Y:S01]  /*1510*/  STG.E.64 desc[UR4][R12.64], R30 ;  /* 0x0000001e0c007986 */ /* 0x008fe2000c101b04 */
[----:B------:R-:W-:-:S03]  /*1520*/  IMAD.WIDE R22, R4, 0x8, R22 ;  /* 0x0000000804167825 */ /* 0x000fc600078e0216 */
[----:B------:R-:W2:Y:S02]  /*1530*/  I2F.F64.U64 R18, R18 ;  /* 0x0000001200127312 */ /* 0x000ea40000301800 */
[----:B------:R-:W-:Y:S01]  /*1540*/  STG.E.64 desc[UR4][R22.64], R2 ;  /* 0x0000000216007986 */ /* 0x000fe2000c101b04 */
[----:B------:R-:W-:-:S05]  /*1550*/  IMAD.WIDE R8, R4, 0x8, R8 ;  /* 0x0000000804087825 */ /* 0x000fca00078e0208 */
[----:B------:R-:W3:Y:S01]  /*1560*/  I2F.F64.U64 R20, R20 ;  /* 0x0000001400147312 */ /* 0x000ee20000301800 */
[----:B-1----:R-:W-:Y:S07]  /*1570*/  STG.E.64 desc[UR4][R8.64], R16 ;  /* 0x0000001008007986 */ /* 0x002fee000c101b04 */
[----:B------:R-:W1:Y:S01]  /*1580*/  I2F.F64.U64 R14, R14 ;  /* 0x0000000e000e7312 */ /* 0x000e620000301800 */
[----:B0-----:R-:W-:Y:S04]  /*1590*/  STG.E.64 desc[UR4][R10.64+0x8], R6 ;  /* 0x000008060a007986 */ /* 0x001fe8000c101b04 */
[----:B--2---:R-:W-:Y:S04]  /*15a0*/  STG.E.64 desc[UR4][R12.64+0x8], R18 ;  /* 0x000008120c007986 */ /* 0x004fe8000c101b04 */
[----:B---3--:R-:W-:Y:S04]  /*15b0*/  STG.E.64 desc[UR4][R22.64+0x8], R20 ;  /* 0x0000081416007986 */ /* 0x008fe8000c101b04 */
[----:B-1----:R-:W-:Y:S01]  /*15c0*/  STG.E.64 desc[UR4][R8.64+0x8], R14 ;  /* 0x0000080e08007986 */ /* 0x002fe2000c101b04 */
[----:B------:R-:W-:Y:S05]  /*15d0*/  EXIT ;  /* 0x000000000000794d */ /* 0x000fea0003800000 */
.L_x_16:
        /* <DEDUP_REMOVED lines=12> */
[----:B0-----:R-:W0:Y:S01]  /*16a0*/  LDC.64 R6, c[0x0][0x388] ;  /* 0x0000e200ff067b82 */ /* 0x001e220000000a00 */
[----:B------:R-:W2:Y:S07]  /*16b0*/  I2F.F64.U64 R20, R20 ;  /* 0x0000001400147312 */ /* 0x000eae0000301800 */
[----:B------:R-:W4:Y:S01]  /*16c0*/  LDC.64 R8, c[0x0][0x390] ;  /* 0x0000e400ff087b82 */ /* 0x000f220000000a00 */
[----:B---3--:R-:W3:Y:S07]  /*16d0*/  I2F.F64.U64 R14, R14 ;  /* 0x0000000e000e7312 */ /* 0x008eee0000301800 */
[----:B------:R-:W3:Y:S01]  /*16e0*/  LDC.64 R10, c[0x0][0x398] ;  /* 0x0000e600ff0a7b82 */ /* 0x000ee20000000a00 */
[----:B------:R-:W3:Y:S07]  /*16f0*/  I2F.F64.U32 R2, R3 ;  /* 0x0000000300027312 */ /* 0x000eee0000201800 */
[----:B------:R-:W3:Y:S01]  /*1700*/  LDC.64 R12, c[0x0][0x3a0] ;  /* 0x0000e800ff0c7b82 */ /* 0x000ee20000000a00 */
[----:B-1----:R-:W1:Y:S01]  /*1710*/  I2F.F64.U64 R16, R16 ;  /* 0x0000001000107312 */ /* 0x002e620000301800 */
[----:B0----5:R-:W-:-:S05]  /*1720*/  IMAD.WIDE R6, R4, 0x8, R6 ;  /* 0x0000000804067825 */ /* 0x021fca00078e0206 */
[----:B--2---:R-:W-:Y:S01]  /*1730*/  STG.E.64 desc[UR4][R6.64], R20 ;  /* 0x0000001406007986 */ /* 0x004fe2000c101b04 */
[----:B----4-:R-:W-:-:S05]  /*1740*/  IMAD.WIDE R8, R4, 0x8, R8 ;  /* 0x0000000804087825 */ /* 0x010fca00078e0208 */
[----:B---3--:R-:W-:Y:S01]  /*1750*/  STG.E.64 desc[UR4][R8.64], R14 ;  /* 0x0000000e08007986 */ /* 0x008fe2000c101b04 */
[----:B------:R-:W-:-:S05]  /*1760*/  IMAD.WIDE R10, R4, 0x8, R10 ;  /* 0x00000008040a7825 */ /* 0x000fca00078e020a */
[----:B------:R-:W-:Y:S01]  /*1770*/  STG.E.64 desc[UR4][R10.64], R2 ;  /* 0x000000020a007986 */ /* 0x000fe2000c101b04 */
[----:B------:R-:W-:-:S05]  /*1780*/  IMAD.WIDE R12, R4, 0x8, R12 ;  /* 0x00000008040c7825 */ /* 0x000fca00078e020c */
[----:B-1----:R-:W-:Y:S01]  /*1790*/  STG.E.64 desc[UR4][R12.64], R16 ;  /* 0x000000100c007986 */ /* 0x002fe2000c101b04 */
[----:B------:R-:W-:Y:S05]  /*17a0*/  EXIT ;  /* 0x000000000000794d */ /* 0x000fea0003800000 */
.L_x_25:
[----:B------:R-:W2:Y:S01]  /*17b0*/  LDC.64 R8, c[0x0][0x388] ;  /* 0x0000e200ff087b82 */ /* 0x000ea20000000a00 */
[----:B------:R-:W3:Y:S07]  /*17c0*/  I2F.F64.U32 R2, R3 ;  /* 0x0000000300027312 */ /* 0x000eee0000201800 */
[----:B------:R-:W4:Y:S01]  /*17d0*/  LDC.64 R10, c[0x0][0x390] ;  /* 0x0000e400ff0a7b82 */ /* 0x000f220000000a00 */
[----:B-1----:R-:W1:Y:S07]  /*17e0*/  I2F.F64.U64 R16, R16 ;  /* 0x0000001000107312 */ /* 0x002e6e0000301800 */
[----:B------:R-:W1:Y:S01]  /*17f0*/  LDC.64 R12, c[0x0][0x398] ;  /* 0x0000e600ff0c7b82 */ /* 0x000e620000000a00 */
[----:B0-----:R-:W0:Y:S07]  /*1800*/  I2F.F64.U64 R6, R6 ;  /* 0x0000000600067312 */ /* 0x001e2e0000301800 */
[----:B------:R-:W0:Y:S01]  /*1810*/  LDC.64 R22, c[0x0][0x3a0] ;  /* 0x0000e800ff167b82 */ /* 0x000e220000000a00 */
[----:B------:R-:W0:Y:S01]  /*1820*/  I2F.F64.U64 R18, R18 ;  /* 0x0000001200127312 */ /* 0x000e220000301800 */
[----:B--2--5:R-:W-:-:S05]  /*1830*/  IMAD.WIDE R8, R4, 0x8, R8 ;  /* 0x0000000804087825 */ /* 0x024fca00078e0208 */
[----:B---3--:R-:W-:Y:S01]  /*1840*/  STG.E.64 desc[UR4][R8.64], R2 ;  /* 0x0000000208007986 */ /* 0x008fe2000c101b04 */
[C---:B----4-:R-:W-:Y:S01]  /*1850*/  IMAD.WIDE R10, R4.reuse, 0x8, R10 ;  /* 0x00000008040a7825 */ /* 0x050fe200078e020a */
[----:B------:R-:W2:Y:S04]  /*1860*/  I2F.F64.U64 R20, R20 ;  /* 0x0000001400147312 */ /* 0x000ea80000301800 */
[----:B-1----:R-:W-:Y:S01]  /*1870*/  STG.E.64 desc[UR4][R10.64], R16 ;  /* 0x000000100a007986 */ /* 0x002fe2000c101b04 */
[----:B------:R-:W-:-:S03]  /*1880*/  IMAD.WIDE R12, R4, 0x8, R12 ;  /* 0x00000008040c7825 */ /* 0x000fc600078e020c */
[----:B------:R-:W1:Y:S02]  /*1890*/  I2F.F64.U64 R14, R14 ;  /* 0x0000000e000e7312 */ /* 0x000e640000301800 */
[----:B0-----:R-:W-:Y:S01]  /*18a0*/  STG.E.64 desc[UR4][R12.64], R6 ;  /* 0x000000060c007986 */ /* 0x001fe2000c101b04 */
[----:B------:R-:W-:-:S05]  /*18b0*/  IMAD.WIDE R22, R4, 0x8, R22 ;  /* 0x0000000804167825 */ /* 0x000fca00078e0216 */
[----:B------:R-:W0:Y:S01]  /*18c0*/  I2F.F64.U64 R24, R24 ;  /* 0x0000001800187312 */ /* 0x000e220000301800 */
[----:B------:R-:W-:Y:S07]  /*18d0*/  STG.E.64 desc[UR4][R22.64], R18 ;  /* 0x0000001216007986 */ /* 0x000fee000c101b04 */
[----:B------:R-:W3:Y:S01]  /*18e0*/  I2F.F64.U32 R30, R30 ;  /* 0x0000001e001e7312 */ /* 0x000ee20000201800 */
[----:B--2---:R-:W-:Y:S04]  /*18f0*/  STG.E.64 desc[UR4][R8.64+0x8], R20 ;  /* 0x0000081408007986 */ /* 0x004fe8000c101b04 */
[----:B-1----:R-:W-:Y:S04]  /*1900*/  STG.E.64 desc[UR4][R10.64+0x8], R14 ;  /* 0x0000080e0a007986 */ /* 0x002fe8000c101b04 */
[----:B0-----:R-:W-:Y:S04]  /*1910*/  STG.E.64 desc[UR4][R12.64+0x8], R24 ;  /* 0x000008180c007986 */ /* 0x001fe8000c101b04 */
[----:B---3--:R-:W-:Y:S01]  /*1920*/  STG.E.64 desc[UR4][R22.64+0x8], R30 ;  /* 0x0000081e16007986 */ /* 0x008fe2000c101b04 */
[----:B------:R-:W-:Y:S05]  /*1930*/  EXIT ;  /* 0x000000000000794d */ /* 0x000fea0003800000 */
.L_x_24:
[----:B------:R-:W2:Y:S01]  /*1940*/  LDC.64 R2, c[0x0][0x388] ;  /* 0x0000e200ff027b82 */ /* 0x000ea20000000a00 */
[----:B------:R-:W1:Y:S07]  /*1950*/  I2F.F64.U64 R20, R20 ;  /* 0x0000001400147312 */ /* 0x000e6e0000301800 */
[----:B------:R-:W4:Y:S01]  /*1960*/  LDC.64 R8, c[0x0][0x390] ;  /* 0x0000e400ff087b82 */ /* 0x000f220000000a00 */
[----:B---3--:R-:W3:Y:S07]  /*1970*/  I2F.F64.U64 R14, R14 ;  /* 0x0000000e000e7312 */ /* 0x008eee0000301800 */
[----:B------:R-:W3:Y:S01]  /*1980*/  LDC.64 R10, c[0x0][0x398] ;  /* 0x0000e600ff0a7b82 */ /* 0x000ee20000000a00 */
[----:B0-----:R-:W0:Y:S07]  /*1990*/  I2F.F64.U64 R6, R6 ;  /* 0x0000000600067312 */ /* 0x001e2e0000301800 */
[----:B------:R-:W0:Y:S01]  /*19a0*/  LDC.64 R12, c[0x0][0x3a0] ;  /* 0x0000e800ff0c7b82 */ /* 0x000e220000000a00 */
[----:B------:R-:W0:Y:S01]  /*19b0*/  I2F.F64.U64 R18, R18 ;  /* 0x0000001200127312 */ /* 0x000e220000301800 */
[----:B--2--5:R-:W-:-:S05]  /*19c0*/  IMAD.WIDE R2, R4, 0x8, R2 ;  /* 0x0000000804027825 */ /* 0x024fca00078e0202 */
[----:B-1----:R-:W-:Y:S01]  /*19d0*/  STG.E.64 desc[UR4][R2.64], R20 ;  /* 0x0000001402007986 */ /* 0x002fe2000c101b04 */
[----:B----4-:R-:W-:-:S05]  /*19e0*/  IMAD.WIDE R8, R4, 0x8, R8 ;  /* 0x0000000804087825 */ /* 0x010fca00078e0208 */
[----:B---3--:R-:W-:Y:S01]  /*19f0*/  STG.E.64 desc[UR4][R8.64], R14 ;  /* 0x0000000e08007986 */ /* 0x008fe2000c101b04 */
[----:B------:R-:W-:-:S05]  /*1a00*/  IMAD.WIDE R10, R4, 0x8, R10 ;  /* 0x00000008040a7825 */ /* 0x000fca00078e020a */
[----:B0-----:R-:W-:Y:S01]  /*1a10*/  STG.E.64 desc[UR4][R10.64], R6 ;  /* 0x000000060a007986 */ /* 0x001fe2000c101b04 */
[----:B------:R-:W-:-:S05]  /*1a20*/  IMAD.WIDE R12, R4, 0x8, R12 ;  /* 0x00000008040c7825 */ /* 0x000fca00078e020c */
[----:B------:R-:W-:Y:S01]  /*1a30*/  STG.E.64 desc[UR4][R12.64], R18 ;  /* 0x000000120c007986 */ /* 0x000fe2000c101b04 */
[----:B------:R-:W-:Y:S05]  /*1a40*/  EXIT ;  /* 0x000000000000794d */ /* 0x000fea0003800000 */
.L_x_23:
        /* <DEDUP_REMOVED lines=9> */
[----:B------:R-:W2:Y:S01]  /*1ae0*/  LDC.64 R2, c[0x0][0x388] ;  /* 0x0000e200ff027b82 */ /* 0x000ea20000000a00 */
[----:B----4-:R-:W4:Y:S07]  /*1af0*/  I2F.F64.U64 R24, R24 ;  /* 0x0000001800187312 */ /* 0x010f2e0000301800 */
[----:B------:R-:W1:Y:S01]  /*1b00*/  LDC.64 R8, c[0x0][0x390] ;  /* 0x0000e400ff087b82 */ /* 0x000e620000000a00 */
[----:B------:R-:W3:Y:S07]  /*1b10*/  I2F.F64.U32 R30, R30 ;  /* 0x0000001e001e7312 */ /* 0x000eee0000201800 */
[----:B------:R-:W3:Y:S01]  /*1b20*/  LDC.64 R10, c[0x0][0x398] ;  /* 0x0000e600ff0a7b82 */ /* 0x000ee20000000a00 */
[----:B0-----:R-:W0:Y:S07]  /*1b30*/  I2F.F64.U64 R6, R6 ;  /* 0x0000000600067312 */ /* 0x001e2e0000301800 */
[----:B------:R-:W0:Y:S01]  /*1b40*/  LDC.64 R12, c[0x0][0x3a0] ;  /* 0x0000e800ff0c7b82 */ /* 0x000e220000000a00 */
[----:B------:R-:W0:Y:S01]  /*1b50*/  I2F.F64.U64 R18, R18 ;  /* 0x0000001200127312 */ /* 0x000e220000301800 */
[----:B--2--5:R-:W-:-:S05]  /*1b60*/  IMAD.WIDE R2, R4, 0x8, R2 ;  /* 0x0000000804027825 */ /* 0x024fca00078e0202 */
[----:B----4-:R-:W-:Y:S01]  /*1b70*/  STG.E.64 desc[UR4][R2.64], R24 ;  /* 0x0000001802007986 */ /* 0x010fe2000c101b04 */
[----:B-1----:R-:W-:-:S05]  /*1b80*/  IMAD.WIDE R8, R4, 0x8, R8 ;  /* 0x0000000804087825 */ /* 0x002fca00078e0208 */
[----:B---3--:R-:W-:Y:S01]  /*1b90*/  STG.E.64 desc[UR4][R8.64], R30 ;  /* 0x0000001e08007986 */ /* 0x008fe2000c101b04 */
[----:B------:R-:W-:-:S05]  /*1ba0*/  IMAD.WIDE R10, R4, 0x8, R10 ;  /* 0x00000008040a7825 */ /* 0x000fca00078e020a */
[----:B0-----:R-:W-:Y:S01]  /*1bb0*/  STG.E.64 desc[UR4][R10.64], R6 ;  /* 0x000000060a007986 */ /* 0x001fe2000c101b04 */
[----:B------:R-:W-:-:S05]  /*1bc0*/  IMAD.WIDE R12, R4, 0x8, R12 ;  /* 0x00000008040c7825 */ /* 0x000fca00078e020c */
[----:B------:R-:W-:Y:S01]  /*1bd0*/  STG.E.64 desc[UR4][R12.64], R18 ;  /* 0x000000120c007986 */ /* 0x000fe2000c101b04 */
[----:B------:R-:W-:Y:S05]  /*1be0*/  EXIT ;  /* 0x000000000000794d */ /* 0x000fea0003800000 */
.L_x_27:
[----:B------:R-:W2:Y:S01]  /*1bf0*/  LDC.64 R2, c[0x0][0x388] ;  /* 0x0000e200ff027b82 */ /* 0x000ea20000000a00 */
[----:B------:R-:W1:Y:S07]  /*1c00*/  I2F.F64.U64 R20, R20 ;  /* 0x0000001400147312 */ /* 0x000e6e0000301800 */
[----:B0-----:R-:W0:Y:S01]  /*1c10*/  LDC.64 R6, c[0x0][0x390] ;  /* 0x0000e400ff067b82 */ /* 0x001e220000000a00 */
[----:B---3--:R-:W3:Y:S07]  /*1c20*/  I2F.F64.U64 R14, R14 ;  /* 0x0000000e000e7312 */ /* 0x008eee0000301800 */
[----:B------:R-:W3:Y:S01]  /*1c30*/  LDC.64 R8, c[0x0][0x398] ;  /* 0x0000e600ff087b82 */ /* 0x000ee20000000a00 */
[----:B----4-:R-:W4:Y:S07]  /*1c40*/  I2F.F64.U64 R24, R24 ;  /* 0x0000001800187312 */ /* 0x010f2e0000301800 */
[----:B------:R-:W4:Y:S01]  /*1c50*/  LDC.64 R10, c[0x0][0x3a0] ;  /* 0x0000e800ff0a7b82 */ /* 0x000f220000000a00 */
[----:B------:R-:W4:Y:S01]  /*1c60*/  I2F.F64.U32 R30, R30 ;  /* 0x0000001e001e7312 */ /* 0x000f220000201800 */
[----:B--2--5:R-:W-:-:S05]  /*1c70*/  IMAD.WIDE R2, R4, 0x8, R2 ;  /* 0x0000000804027825 */ /* 0x024fca00078e0202 */
[----:B-1----:R-:W-:Y:S01]  /*1c80*/  STG.E.64 desc[UR4][R2.64], R20 ;  /* 0x0000001402007986 */ /* 0x002fe2000c101b04 */
[----:B0-----:R-:W-:-:S05]  /*1c90*/  IMAD.WIDE R6, R4, 0x8, R6 ;  /* 0x0000000804067825 */ /* 0x001fca00078e0206 */
[----:B---3--:R-:W-:Y:S01]  /*1ca0*/  STG.E.64 desc[UR4][R6.64], R14 ;  /* 0x0000000e06007986 */ /* 0x008fe2000c101b04 */
[----:B------:R-:W-:-:S05]  /*1cb0*/  IMAD.WIDE R8, R4, 0x8, R8 ;  /* 0x0000000804087825 */ /* 0x000fca00078e0208 */
[----:B----4-:R-:W-:Y:S01]  /*1cc0*/  STG.E.64 desc[UR4][R8.64], R24 ;  /* 0x0000001808007986 */ /* 0x010fe2000c101b04 */
[----:B------:R-:W-:-:S05]  /*1cd0*/  IMAD.WIDE R10, R4, 0x8, R10 ;  /* 0x00000008040a7825 */ /* 0x000fca00078e020a */
[----:B------:R-:W-:Y:S01]  /*1ce0*/  STG.E.64 desc[UR4][R10.64], R30 ;  /* 0x0000001e0a007986 */ /* 0x000fe2000c101b04 */
[----:B------:R-:W-:Y:S05]  /*1cf0*/  EXIT ;  /* 0x000000000000794d */ /* 0x000fea0003800000 */
.L_x_26:
[----:B------:R-:W-:-:S04]  /*1d00*/  ISETP.NE.U32.AND P0, PT, R2, 0xd, PT ;  /* 0x0000000d0200780c */ /* 0x000fc80003f05070 */
[----:B------:R-:W-:-:S13]  /*1d10*/  ISETP.NE.AND.EX P0, PT, RZ, RZ, PT, P0 ;  /* 0x000000ffff00720c */ /* 0x000fda0003f05300 */
[----:B------:R-:W-:Y:S05]  /*1d20*/  @!P0 BRA `(.L_x_28) ;  /* 0x0000000000508947 */ /* 0x000fea0003800000 */
[----:B------:R-:W-:-:S04]  /*1d30*/  ISETP.NE.U32.AND P0, PT, R2, 0xe, PT ;  /* 0x0000000e0200780c */ /* 0x000fc80003f05070 */
[----:B------:R-:W-:-:S13]  /*1d40*/  ISETP.NE.AND.EX P0, PT, RZ, RZ, PT, P0 ;  /* 0x000000ffff00720c */ /* 0x000fda0003f05300 */
[----:B------:R-:W-:Y:S05]  /*1d50*/  @P0 EXIT ;  /* 0x000000000000094d */ /* 0x000fea0003800000 */
[----:B0-----:R-:W0:Y:S01]  /*1d60*/  LDC.64 R6, c[0x0][0x388] ;  /* 0x0000e200ff067b82 */ /* 0x001e220000000a00 */
[----:B----4-:R-:W2:Y:S07]  /*1d70*/  I2F.F64.U64 R24, R24 ;  /* 0x0000001800187312 */ /* 0x010eae0000301800 */
[----:B------:R-:W4:Y:S01]  /*1d80*/  LDC.64 R8, c[0x0][0x390] ;  /* 0x0000e400ff087b82 */ /* 0x000f220000000a00 */
[----:B------:R-:W3:Y:S07]  /*1d90*/  I2F.F64.U32 R30, R30 ;  /* 0x0000001e001e7312 */ /* 0x000eee0000201800 */
        /* <DEDUP_REMOVED lines=13> */
.L_x_28:
[----:B------:R-:W2:Y:S01]  /*1e70*/  LDC.64 R8, c[0x0][0x388] ;  /* 0x0000e200ff087b82 */ /* 0x000ea20000000a00 */
[----:B------:R-:W4:Y:S07]  /*1e80*/  I2F.F64.U32 R2, R3 ;  /* 0x0000000300027312 */ /* 0x000f2e0000201800 */
[----:B------:R-:W4:Y:S01]  /*1e90*/  LDC.64 R10, c[0x0][0x390] ;  /* 0x0000e400ff0a7b82 */ /* 0x000f220000000a00 */
[----:B-1----:R-:W1:Y:S07]  /*1ea0*/  I2F.F64.U64 R16, R16 ;  /* 0x0000001000107312 */ /* 0x002e6e0000301800 */
[----:B------:R-:W1:Y:S01]  /*1eb0*/  LDC.64 R12, c[0x0][0x398] ;  /* 0x0000e600ff0c7b82 */ /* 0x000e620000000a00 */
[----:B0-----:R-:W0:Y:S07]  /*1ec0*/  I2F.F64.U64 R6, R6 ;  /* 0x0000000600067312 */ /* 0x001e2e0000301800 */
[----:B---3--:R-:W3:Y:S01]  /*1ed0*/  LDC.64 R14, c[0x0][0x3a0] ;  /* 0x0000e800ff0e7b82 */ /* 0x008ee20000000a00 */
[----:B------:R-:W3:Y:S01]  /*1ee0*/  I2F.F64.U64 R18, R18 ;  /* 0x0000001200127312 */ /* 0x000ee20000301800 */
[----:B--2--5:R-:W-:-:S05]  /*1ef0*/  IMAD.WIDE R8, R4, 0x8, R8 ;  /* 0x0000000804087825 */ /* 0x024fca00078e0208 */
[----:B----4-:R-:W-:Y:S01]  /*1f00*/  STG.E.64 desc[UR4][R8.64], R2 ;  /* 0x0000000208007986 */ /* 0x010fe2000c101b04 */
[----:B------:R-:W-:-:S05]  /*1f10*/  IMAD.WIDE R10, R4, 0x8, R10 ;  /* 0x00000008040a7825 */ /* 0x000fca00078e020a */
[----:B-1----:R-:W-:Y:S01]  /*1f20*/  STG.E.64 desc[UR4][R10.64], R16 ;  /* 0x000000100a007986 */ /* 0x002fe2000c101b04 */
[----:B------:R-:W-:-:S05]  /*1f30*/  IMAD.WIDE R12, R4, 0x8, R12 ;  /* 0x00000008040c7825 */ /* 0x000fca00078e020c */
[----:B0-----:R-:W-:Y:S01]  /*1f40*/  STG.E.64 desc[UR4][R12.64], R6 ;  /* 0x000000060c007986 */ /* 0x001fe2000c101b04 */
[----:B---3--:R-:W-:-:S05]  /*1f50*/  IMAD.WIDE R14, R4, 0x8, R14 ;  /* 0x00000008040e7825 */ /* 0x008fca00078e020e */
[----:B------:R-:W-:Y:S01]  /*1f60*/  STG.E.64 desc[UR4][R14.64], R18 ;  /* 0x000000120e007986 */ /* 0x000fe2000c101b04 */
[----:B------:R-:W-:Y:S05]  /*1f70*/  EXIT ;  /* 0x000000000000794d */ /* 0x000fea0003800000 */
        .weak           $__internal_0_$__cuda_sm20_div_rn_f64_full
        .type           $__internal_0_$__cuda_sm20_div_rn_f64_full,@function
        .size           $__internal_0_$__cuda_sm20_div_rn_f64_full,(.L_x_51 - $__internal_0_$__cuda_sm20_div_rn_f64_full)
$__internal_0_$__cuda_sm20_div_rn_f64_full:
[----:B------:R-:W-:Y:S01]  /*1f80*/  FSETP.GEU.AND P2, PT, |R13|, 1.469367938527859385e-39, PT ;  /* 0x001000000d00780b */ /* 0x000fe20003f4e200 */
[----:B------:R-:W-:Y:S01]  /*1f90*/  IMAD.MOV.U32 R32, RZ, RZ, R12 ;  /* 0x000000ffff207224 */ /* 0x000fe200078e000c */
[C---:B------:R-:W-:Y:S01]  /*1fa0*/  FSETP.GEU.AND P0, PT, |R9|.reuse, 1.469367938527859385e-39, PT ;  /* 0x001000000900780b */ /* 0x040fe20003f0e200 */
[----:B------:R-:W-:Y:S01]  /*1fb0*/  IMAD.MOV.U32 R34, RZ, RZ, 0x1 ;  /* 0x00000001ff227424 */ /* 0x000fe200078e00ff */
[----:B------:R-:W-:Y:S01]  /*1fc0*/  LOP3.LUT R10, R9, 0x800fffff, RZ, 0xc0, !PT ;  /* 0x800fffff090a7812 */ /* 0x000fe200078ec0ff */
[----:B------:R-:W-:Y:S01]  /*1fd0*/  BSSY.RECONVERGENT B2, `(.L_x_29) ;  /* 0x0000052000027945 */ /* 0x000fe20003800200 */
[----:B------:R-:W-:Y:S02]  /*1fe0*/  LOP3.LUT R6, R13, 0x7ff00000, RZ, 0xc0, !PT ;  /* 0x7ff000000d067812 */ /* 0x000fe400078ec0ff */
[----:B------:R-:W-:Y:S02]  /*1ff0*/  LOP3.LUT R11, R10, 0x3ff00000, RZ, 0xfc, !PT ;  /* 0x3ff000000a0b7812 */ /* 0x000fe400078efcff */
[----:B------:R-:W-:-:S02]  /*2000*/  MOV R10, R8 ;  /* 0x00000008000a7202 */ /* 0x000fc40000000f00 */
[C---:B------:R-:W-:Y:S01]  /*2010*/  LOP3.LUT R41, R9.reuse, 0x7ff00000, RZ, 0xc0, !PT ;  /* 0x7ff0000009297812 */ /* 0x040fe200078ec0ff */
[----:B------:R-:W-:Y:S01]  /*2020*/  @!P2 IMAD.MOV.U32 R36, RZ, RZ, RZ ;  /* 0x000000ffff24a224 */ /* 0x000fe200078e00ff */
[----:B------:R-:W-:Y:S01]  /*2030*/  @!P2 LOP3.LUT R7, R9, 0x7ff00000, RZ, 0xc0, !PT ;  /* 0x7ff000000907a812 */ /* 0x000fe200078ec0ff */
[----:B------:R-:W-:Y:S01]  /*2040*/  @!P0 DMUL R10, R8, 8.98846567431157953865e+307 ;  /* 0x7fe00000080a8828 */ /* 0x000fe20000000000 */
[C---:B------:R-:W-:Y:S02]  /*2050*/  ISETP.GE.U32.AND P1, PT, R6.reuse, R41, PT ;  /* 0x000000290600720c */ /* 0x040fe40003f26070 */
[----:B------:R-:W-:Y:S01]  /*2060*/  @!P2 ISETP.GE.U32.AND P3, PT, R6, R7, PT ;  /* 0x000000070600a20c */ /* 0x000fe20003f66070 */
[----:B------:R-:W-:Y:S02]  /*2070*/  IMAD.MOV.U32 R7, RZ, RZ, 0x1ca00000 ;  /* 0x1ca00000ff077424 */ /* 0x000fe400078e00ff */
[----:B------:R-:W0:Y:S03]  /*2080*/  MUFU.RCP64H R35, R11 ;  /* 0x0000000b00237308 */ /* 0x000e260000001800 */
[----:B------:R-:W-:-:S02]  /*2090*/  @!P2 SEL R37, R7, 0x63400000, !P3 ;  /* 0x634000000725a807 */ /* 0x000fc40005800000 */
[----:B------:R-:W-:Y:S02]  /*20a0*/  SEL R33, R7, 0x63400000, !P1 ;  /* 0x6340000007217807 */ /* 0x000fe40004800000 */
[--C-:B------:R-:W-:Y:S02]  /*20b0*/  @!P2 LOP3.LUT R37, R37, 0x80000000, R13.reuse, 0xf8, !PT ;  /* 0x800000002525a812 */ /* 0x100fe400078ef80d */
[----:B------:R-:W-:Y:S02]  /*20c0*/  LOP3.LUT R33, R33, 0x800fffff, R13, 0xf8, !PT ;  /* 0x800fffff21217812 */ /* 0x000fe400078ef80d */
[----:B------:R-:W-:Y:S02]  /*20d0*/  @!P2 LOP3.LUT R37, R37, 0x100000, RZ, 0xfc, !PT ;  /* 0x001000002525a812 */ /* 0x000fe400078efcff */
[----:B------:R-:W-:-:S04]  /*20e0*/  @!P0 LOP3.LUT R41, R11, 0x7ff00000, RZ, 0xc0, !PT ;  /* 0x7ff000000b298812 */ /* 0x000fc800078ec0ff */
[----:B------:R-:W-:Y:S02]  /*20f0*/  @!P2 DFMA R32, R32, 2, -R36 ;  /* 0x400000002020a82b */ /* 0x000fe40000000824 */
[----:B0-----:R-:W-:-:S08]  /*2100*/  DFMA R36, R34, -R10, 1 ;  /* 0x3ff000002224742b */ /* 0x001fd0000000080a */
[----:B------:R-:W-:-:S08]  /*2110*/  DFMA R36, R36, R36, R36 ;  /* 0x000000242424722b */ /* 0x000fd00000000024 */
[----:B------:R-:W-:-:S08]  /*2120*/  DFMA R36, R34, R36, R34 ;  /* 0x000000242224722b */ /* 0x000fd00000000022 */
[----:B------:R-:W-:-:S08]  /*2130*/  DFMA R34, R36, -R10, 1 ;  /* 0x3ff000002422742b */ /* 0x000fd0000000080a */
[----:B------:R-:W-:-:S08]  /*2140*/  DFMA R34, R36, R34, R36 ;  /* 0x000000222422722b */ /* 0x000fd00000000024 */
[----:B------:R-:W-:-:S08]  /*2150*/  DMUL R36, R34, R32 ;  /* 0x0000002022247228 */ /* 0x000fd00000000000 */
[----:B------:R-:W-:-:S08]  /*2160*/  DFMA R38, R36, -R10, R32 ;  /* 0x8000000a2426722b */ /* 0x000fd00000000020 */
[----:B------:R-:W-:Y:S01]  /*2170*/  DFMA R38, R34, R38, R36 ;  /* 0x000000262226722b */ /* 0x000fe20000000024 */
[----:B------:R-:W-:Y:S01]  /*2180*/  IMAD.MOV.U32 R34, RZ, RZ, R6 ;  /* 0x000000ffff227224 */ /* 0x000fe200078e0006 */
[----:B------:R-:W-:-:S05]  /*2190*/  @!P2 LOP3.LUT R34, R33, 0x7ff00000, RZ, 0xc0, !PT ;  /* 0x7ff000002122a812 */ /* 0x000fca00078ec0ff */
[----:B------:R-:W-:-:S05]  /*21a0*/  VIADD R35, R34, 0xffffffff ;  /* 0xffffffff22237836 */ /* 0x000fca0000000000 */
[----:B------:R-:W-:Y:S01]  /*21b0*/  ISETP.GT.U32.AND P0, PT, R35, 0x7feffffe, PT ;  /* 0x7feffffe2300780c */ /* 0x000fe20003f04070 */
[----:B------:R-:W-:-:S05]  /*21c0*/  VIADD R35, R41, 0xffffffff ;  /* 0xffffffff29237836 */ /* 0x000fca0000000000 */
[----:B------:R-:W-:-:S13]  /*21d0*/  ISETP.GT.U32.OR P0, PT, R35, 0x7feffffe, P0 ;  /* 0x7feffffe2300780c */ /* 0x000fda0000704470 */
[----:B------:R-:W-:Y:S05]  /*21e0*/  @P0 BRA `(.L_x_30) ;  /* 0x00000000006c0947 */ /* 0x000fea0003800000 */
[----:B------:R-:W-:-:S04]  /*21f0*/  LOP3.LUT R13, R9, 0x7ff00000, RZ, 0xc0, !PT ;  /* 0x7ff00000090d7812 */ /* 0x000fc800078ec0ff */
[CC--:B------:R-:W-:Y:S02]  /*2200*/  VIADDMNMX R12, R6.reuse, -R13.reuse, 0xb9600000, !PT ;  /* 0xb9600000060c7446 */ /* 0x0c0fe4000780090d */
[----:B------:R-:W-:Y:S02]  /*2210*/  ISETP.GE.U32.AND P0, PT, R6, R13, PT ;  /* 0x0000000d0600720c */ /* 0x000fe40003f06070 */
[----:B------:R-:W-:Y:S02]  /*2220*/  VIMNMX R12, PT, PT, R12, 0x46a00000, PT ;  /* 0x46a000000c0c7848 */ /* 0x000fe40003fe0100 */
[----:B------:R-:W-:-:S05]  /*2230*/  SEL R7, R7, 0x63400000, !P0 ;  /* 0x6340000007077807 */ /* 0x000fca0004000000 */
[----:B------:R-:W-:Y:S02]  /*2240*/  IMAD.IADD R34, R12, 0x1, -R7 ;  /* 0x000000010c227824 */ /* 0x000fe400078e0a07 */
[----:B------:R-:W-:-:S03]  /*2250*/  IMAD.MOV.U32 R12, RZ, RZ, RZ ;  /* 0x000000ffff0c7224 */ /* 0x000fc600078e00ff */
[----:B------:R-:W-:-:S06]  /*2260*/  IADD3 R13, PT, PT, R34, 0x7fe00000, RZ ;  /* 0x7fe00000220d7810 */ /* 0x000fcc0007ffe0ff */
[----:B------:R-:W-:-:S10]  /*2270*/  DMUL R6, R38, R12 ;  /* 0x0000000c26067228 */ /* 0x000fd40000000000 */
[----:B------:R-:W-:-:S13]  /*2280*/  FSETP.GTU.AND P0, PT, |R7|, 1.469367938527859385e-39, PT ;  /* 0x001000000700780b */ /* 0x000fda0003f0c200 */
[----:B------:R-:W-:Y:S05]  /*2290*/  @P0 BRA `(.L_x_31) ;  /* 0x0000000000940947 */ /* 0x000fea0003800000 */
[----:B------:R-:W-:Y:S01]  /*22a0*/  DFMA R10, R38, -R10, R32 ;  /* 0x8000000a260a722b */ /* 0x000fe20000000020 */
[----:B------:R-:W-:-:S09]  /*22b0*/  IMAD.MOV.U32 R12, RZ, RZ, RZ ;  /* 0x000000ffff0c7224 */ /* 0x000fd200078e00ff */
[C---:B------:R-:W-:Y:S02]  /*22c0*/  FSETP.NEU.AND P0, PT, R11.reuse, RZ, PT ;  /* 0x000000ff0b00720b */ /* 0x040fe40003f0d000 */
[----:B------:R-:W-:-:S04]  /*22d0*/  LOP3.LUT R33, R11, 0x80000000, R9, 0x48, !PT ;  /* 0x800000000b217812 */ /* 0x000fc800078e4809 */
[----:B------:R-:W-:-:S07]  /*22e0*/  LOP3.LUT R13, R33, R13, RZ, 0xfc, !PT ;  /* 0x0000000d210d7212 */ /* 0x000fce00078efcff */
[----:B------:R-:W-:Y:S05]  /*22f0*/  @!P0 BRA `(.L_x_31) ;  /* 0x00000000007c8947 */ /* 0x000fea0003800000 */
[----:B------:R-:W-:Y:S01]  /*2300*/  IMAD.MOV R9, RZ, RZ, -R34 ;  /* 0x000000ffff097224 */ /* 0x000fe200078e0a22 */
[----:B------:R-:W-:Y:S01]  /*2310*/  DMUL.RP R12, R38, R12 ;  /* 0x0000000c260c7228 */ /* 0x000fe20000008000 */
[----:B------:R-:W-:-:S06]  /*2320*/  IMAD.MOV.U32 R8, RZ, RZ, RZ ;  /* 0x000000ffff087224 */ /* 0x000fcc00078e00ff */
[----:B------:R-:W-:-:S03]  /*2330*/  DFMA R8, R6, -R8, R38 ;  /* 0x800000080608722b */ /* 0x000fc60000000026 */
[----:B------:R-:W-:-:S03]  /*2340*/  LOP3.LUT R33, R13, R33, RZ, 0x3c, !PT ;  /* 0x000000210d217212 */ /* 0x000fc600078e3cff */
[----:B------:R-:W-:-:S04]  /*2350*/  IADD3 R8, PT, PT, -R34, -0x43300000, RZ ;  /* 0xbcd0000022087810 */ /* 0x000fc80007ffe1ff */
[----:B------:R-:W-:-:S04]  /*2360*/  FSETP.NEU.AND P0, PT, |R9|, R8, PT ;  /* 0x000000080900720b */ /* 0x000fc80003f0d200 */
[----:B------:R-:W-:Y:S02]  /*2370*/  FSEL R6, R12, R6, !P0 ;  /* 0x000000060c067208 */ /* 0x000fe40004000000 */
[----:B------:R-:W-:Y:S01]  /*2380*/  FSEL R7, R33, R7, !P0 ;  /* 0x0000000721077208 */ /* 0x000fe20004000000 */
[----:B------:R-:W-:Y:S06]  /*2390*/  BRA `(.L_x_31) ;  /* 0x0000000000547947 */ /* 0x000fec0003800000 */
.L_x_30:
[----:B------:R-:W-:-:S14]  /*23a0*/  DSETP.NAN.AND P0, PT, R12, R12, PT ;  /* 0x0000000c0c00722a */ /* 0x000fdc0003f08000 */
[----:B------:R-:W-:Y:S05]  /*23b0*/  @P0 BRA `(.L_x_32) ;  /* 0x0000000000440947 */ /* 0x000fea0003800000 */
[----:B------:R-:W-:-:S14]  /*23c0*/  DSETP.NAN.AND P0, PT, R8, R8, PT ;  /* 0x000000080800722a */ /* 0x000fdc0003f08000 */
[----:B------:R-:W-:Y:S05]  /*23d0*/  @P0 BRA `(.L_x_33) ;  /* 0x0000000000300947 */ /* 0x000fea0003800000 */
[----:B------:R-:W-:Y:S01]  /*23e0*/  ISETP.NE.AND P0, PT, R34, R41, PT ;  /* 0x000000292200720c */ /* 0x000fe20003f05270 */
[----:B------:R-:W-:Y:S02]  /*23f0*/  IMAD.MOV.U32 R6, RZ, RZ, 0x0 ;  /* 0x00000000ff067424 */ /* 0x000fe400078e00ff */
[----:B------:R-:W-:-:S10]  /*2400*/  IMAD.MOV.U32 R7, RZ, RZ, -0x80000 ;  /* 0xfff80000ff077424 */ /* 0x000fd400078e00ff */
[----:B------:R-:W-:Y:S05]  /*2410*/  @!P0 BRA `(.L_x_31) ;  /* 0x0000000000348947 */ /* 0x000fea0003800000 */
[----:B------:R-:W-:Y:S02]  /*2420*/  ISETP.NE.AND P0, PT, R34, 0x7ff00000, PT ;  /* 0x7ff000002200780c */ /* 0x000fe40003f05270 */
[----:B------:R-:W-:Y:S02]  /*2430*/  LOP3.LUT R7, R13, 0x80000000, R9, 0x48, !PT ;  /* 0x800000000d077812 */ /* 0x000fe400078e4809 */
[----:B------:R-:W-:-:S13]  /*2440*/  ISETP.EQ.OR P0, PT, R41, RZ, !P0 ;  /* 0x000000ff2900720c */ /* 0x000fda0004702670 */
[----:B------:R-:W-:Y:S01]  /*2450*/  @P0 LOP3.LUT R8, R7, 0x7ff00000, RZ, 0xfc, !PT ;  /* 0x7ff0000007080812 */ /* 0x000fe200078efcff */
[----:B------:R-:W-:Y:S02]  /*2460*/  @!P0 IMAD.MOV.U32 R6, RZ, RZ, RZ ;  /* 0x000000ffff068224 */ /* 0x000fe400078e00ff */
[----:B------:R-:W-:Y:S01]  /*2470*/  @P0 IMAD.MOV.U32 R6, RZ, RZ, RZ ;  /* 0x000000ffff060224 */ /* 0x000fe200078e00ff */
[----:B------:R-:W-:Y:S01]  /*2480*/  @P0 MOV R7, R8 ;  /* 0x0000000800070202 */ /* 0x000fe20000000f00 */
[----:B------:R-:W-:Y:S06]  /*2490*/  BRA `(.L_x_31) ;  /* 0x0000000000147947 */ /* 0x000fec0003800000 */
.L_x_33:
[----:B------:R-:W-:Y:S01]  /*24a0*/  LOP3.LUT R7, R9, 0x80000, RZ, 0xfc, !PT ;  /* 0x0008000009077812 */ /* 0x000fe200078efcff */
[----:B------:R-:W-:Y:S01]  /*24b0*/  IMAD.MOV.U32 R6, RZ, RZ, R8 ;  /* 0x000000ffff067224 */ /* 0x000fe200078e0008 */
[----:B------:R-:W-:Y:S06]  /*24c0*/  BRA `(.L_x_31) ;  /* 0x0000000000087947 */ /* 0x000fec0003800000 */
.L_x_32:
[----:B------:R-:W-:Y:S01]  /*24d0*/  LOP3.LUT R7, R13, 0x80000, RZ, 0xfc, !PT ;  /* 0x000800000d077812 */ /* 0x000fe200078efcff */
[----:B------:R-:W-:-:S07]  /*24e0*/  IMAD.MOV.U32 R6, RZ, RZ, R12 ;  /* 0x000000ffff067224 */ /* 0x000fce00078e000c */
.L_x_31:
[----:B------:R-:W-:Y:S05]  /*24f0*/  BSYNC.RECONVERGENT B2 ;  /* 0x0000000000027941 */ /* 0x000fea0003800200 */
.L_x_29:
[----:B------:R-:W-:Y:S02]  /*2500*/  IMAD.MOV.U32 R8, RZ, RZ, R6 ;  /* 0x000000ffff087224 */ /* 0x000fe400078e0006 */
[----:B------:R-:W-:Y:S02]  /*2510*/  IMAD.MOV.U32 R9, RZ, RZ, R7 ;  /* 0x000000ffff097224 */ /* 0x000fe400078e0007 */
[----:B------:R-:W-:Y:S02]  /*2520*/  IMAD.MOV.U32 R6, RZ, RZ, R0 ;  /* 0x000000ffff067224 */ /* 0x000fe400078e0000 */
[----:B------:R-:W-:-:S04]  /*2530*/  IMAD.MOV.U32 R7, RZ, RZ, 0x0 ;  /* 0x00000000ff077424 */ /* 0x000fc800078e00ff */
[----:B------:R-:W-:Y:S05]  /*2540*/  RET.REL.NODEC R6 `(marching_squares) ;  /* 0xffffffd806ac7950 */ /* 0x000fea0003c3ffff */
.L_x_34:
[----:B------:R-:W-:-:S00]  /*2550*/  BRA `(.L_x_34) ;  /* 0xfffffffc00fc7947 */ /* 0x000fc0000383ffff */
[----:B------:R-:W-:-:S00]  /*2560*/  NOP ;  /* 0x0000000000007918 */ /* 0x000fc00000000000 */
        /* <DEDUP_REMOVED lines=9> */
.L_x_51:


//--------------------- .text.add                 --------------------------
	.section	.text.add,"ax",@progbits
	.align	128
        .global         add
        .type           add,@function
        .size           add,(.L_x_53 - add)
        .other          add,@"STO_CUDA_ENTRY STV_DEFAULT"
add:
.text.add:
[----:B------:R-:W-:Y:S01]  /*0000*/  LDC R1, c[0x0][0x37c] ;  /* 0x0000df00ff017b82 */ /* 0x000fe20000000800 */
[----:B------:R-:W0:Y:S07]  /*0010*/  S2R R9, SR_CTAID.X ;  /* 0x0000000000097919 */ /* 0x000e2e0000002500 */
[----:B------:R-:W0:Y:S01]  /*0020*/  LDC.64 R2, c[0x0][0x390] ;  /* 0x0000e400ff027b82 */ /* 0x000e220000000a00 */
[----:B------:R-:W1:Y:S01]  /*0030*/  LDCU.64 UR4, c[0x0][0x358] ;  /* 0x00006b00ff0477ac */ /* 0x000e620008000a00 */
[----:B------:R-:W2:Y:S06]  /*0040*/  S2R R0, SR_TID.X ;  /* 0x0000000000007919 */ /* 0x000eac0000002100 */
[----:B------:R-:W3:Y:S01]  /*0050*/  LDC.64 R4, c[0x0][0x380] ;  /* 0x0000e000ff047b82 */ /* 0x000ee20000000a00 */
[C---:B0-----:R-:W-:Y:S01]  /*0060*/  IMAD.WIDE.U32 R2, R9.reuse, 0x4, R2 ;  /* 0x0000000409027825 */ /* 0x041fe200078e0002 */
[----:B--2---:R-:W-:-:S05]  /*0070*/  LEA R7, R9, R0, 0x6 ;  /* 0x0000000009077211 */ /* 0x004fca00078e30ff */
[----:B-1----:R-:W2:Y:S01]  /*0080*/  LDG.E R2, desc[UR4][R2.64] ;  /* 0x0000000402027981 */ /* 0x002ea2000c1e1900 */
[----:B---3--:R-:W-:-:S05]  /*0090*/  IMAD.WIDE.U32 R4, R7, 0x4, R4 ;  /* 0x0000000407047825 */ /* 0x008fca00078e0004 */
[----:B------:R-:W2:Y:S02]  /*00a0*/  LDG.E R7, desc[UR4][R4.64] ;  /* 0x0000000404077981 */ /* 0x000ea4000c1e1900 */
[----:B--2---:R-:W-:-:S05]  /*00b0*/  IADD3 R7, PT, PT, R2, R7, RZ ;  /* 0x0000000702077210 */ /* 0x004fca0007ffe0ff */
[----:B------:R-:W-:Y:S01]  /*00c0*/  STG.E desc[UR4][R4.64], R7 ;  /* 0x0000000704007986 */ /* 0x000fe2000c101904 */
[----:B------:R-:W-:Y:S05]  /*00d0*/  EXIT ;  /* 0x000000000000794d */ /* 0x000fea0003800000 */
.L_x_35:
        /* <DEDUP_REMOVED lines=10> */
.L_x_53:


//--------------------- .text.prescan_small       --------------------------
	.section	.text.prescan_small,"ax",@progbits
	.align	128
        .global         prescan_small
        .type           prescan_small,@function
        .size           prescan_small,(.L_x_54 - prescan_small)
        .other          prescan_small,@"STO_CUDA_ENTRY STV_DEFAULT"
prescan_small:
.text.prescan_small:
[----:B------:R-:W-:Y:S01]  /*0000*/  LDC R1, c[0x0][0x37c] ;  /* 0x0000df00ff017b82 */ /* 0x000fe20000000800 */
[----:B------:R-:W0:Y:S01]  /*0010*/  S2R R0, SR_TID.X ;  /* 0x0000000000007919 */ /* 0x000e220000002100 */
[----:B------:R-:W0:Y:S01]  /*0020*/  LDCU UR4, c[0x0][0x390] ;  /* 0x00007200ff0477ac */ /* 0x000e220008000800 */
[----:B------:R-:W1:Y:S05]  /*0030*/  LDCU.64 UR8, c[0x0][0x358] ;  /* 0x00006b00ff0877ac */ /* 0x000e6a0008000a00 */
[----:B------:R-:W2:Y:S01]  /*0040*/  S2UR UR5, SR_CgaCtaId ;  /* 0x00000000000579c3 */ /* 0x000ea20000008800 */
[----:B------:R-:W3:Y:S07]  /*0050*/  LDCU UR6, c[0x0][0x394] ;  /* 0x00007280ff0677ac */ /* 0x000eee0008000800 */
[----:B------:R-:W4:Y:S01]  /*0060*/  LDC R9, c[0x0][0x394] ;  /* 0x0000e500ff097b82 */ /* 0x000f220000000800 */
[----:B0-----:R-:W-:-:S13]  /*0070*/  ISETP.GE.AND P2, PT, R0, UR4, PT ;  /* 0x0000000400007c0c */ /* 0x001fda000bf46270 */
[----:B------:R-:W0:Y:S01]  /*0080*/  @!P2 LDC.64 R2, c[0x0][0x388] ;  /* 0x0000e200ff02ab82 */ /* 0x000e220000000a00 */
[----:B------:R-:W-:-:S04]  /*0090*/  @!P2 IMAD.SHL.U32 R5, R0, 0x2, RZ ;  /* 0x000000020005a824 */ /* 0x000fc800078e00ff */
[----:B0-----:R-:W-:-:S05]  /*00a0*/  @!P2 IMAD.WIDE.U32 R2, R5, 0x4, R2 ;  /* 0x000000040502a825 */ /* 0x001fca00078e0002 */
[----:B-1----:R-:W5:Y:S04]  /*00b0*/  @!P2 LDG.E R6, desc[UR8][R2.64] ;  /* 0x000000080206a981 */ /* 0x002f68000c1e1900 */
[----:B------:R0:W5:Y:S01]  /*00c0*/  @!P2 LDG.E R7, desc[UR8][R2.64+0x4] ;  /* 0x000004080207a981 */ /* 0x000162000c1e1900 */
[----:B------:R-:W-:Y:S01]  /*00d0*/  UMOV UR4, 0x400 ;  /* 0x0000040000047882 */ /* 0x000fe20000000000 */
[----:B------:R-:W-:Y:S01]  /*00e0*/  ISETP.NE.AND P0, PT, R0, RZ, PT ;  /* 0x000000ff0000720c */ /* 0x000fe20003f05270 */
[----:B--2---:R-:W-:Y:S01]  /*00f0*/  ULEA UR4, UR5, UR4, 0x18 ;  /* 0x0000000405047291 */ /* 0x004fe2000f8ec0ff */
[----:B----4-:R-:W-:Y:S01]  /*0100*/  ISETP.GE.AND P1, PT, R9, 0x2, PT ;  /* 0x000000020900780c */ /* 0x010fe20003f26270 */
[----:B---3--:R-:W-:-:S04]  /*0110*/  USHF.R.S32.HI UR5, URZ, 0x1, UR6 ;  /* 0x00000001ff057899 */ /* 0x008fc80008011406 */
[----:B------:R-:W-:Y:S01]  /*0120*/  LEA R4, R0, UR4, 0x3 ;  /* 0x0000000400047c11 */ /* 0x000fe2000f8e18ff */
[----:B------:R-:W-:Y:S01]  /*0130*/  UISETP.GE.AND UP0, UPT, UR5, 0x1, UPT ;  /* 0x000000010500788c */ /* 0x000fe2000bf06270 */
[----:B0-----:R-:W-:-:S03]  /*0140*/  IMAD.MOV.U32 R2, RZ, RZ, 0x1 ;  /* 0x00000001ff027424 */ /* 0x001fc600078e00ff */
[----:B-----5:R0:W-:Y:S04]  /*0150*/  @!P2 STS.64 [R4], R6 ;  /* 0x000000060400a388 */ /* 0x0201e80000000a00 */
[----:B------:R0:W-:Y:S01]  /*0160*/  @P2 STS.64 [R4], RZ ;  /* 0x000000ff04002388 */ /* 0x0001e20000000a00 */
[----:B------:R-:W-:Y:S05]  /*0170*/  BRA.U !UP0, `(.L_x_36) ;  /* 0x0000000108407547 */ /* 0x000fea000b800000 */
[----:B------:R-:W-:Y:S01]  /*0180*/  LEA R3, R0, 0x1, 0x1 ;  /* 0x0000000100037811 */ /* 0x000fe200078e08ff */
[----:B------:R-:W-:-:S07]  /*0190*/  IMAD.MOV.U32 R2, RZ, RZ, 0x1 ;  /* 0x00000001ff027424 */ /* 0x000fce00078e00ff */
.L_x_37:
[----:B------:R-:W-:Y:S01]  /*01a0*/  BAR.SYNC.DEFER_BLOCKING 0x0 ;  /* 0x0000000000007b1d */ /* 0x000fe20000010000 */
[----:B------:R-:W-:Y:S01]  /*01b0*/  ISETP.GE.AND P2, PT, R0, UR5, PT ;  /* 0x0000000500007c0c */ /* 0x000fe2000bf46270 */
[----:B------:R-:W-:Y:S02]  /*01c0*/  UISETP.GT.U32.AND UP0, UPT, UR5, 0x1, UPT ;  /* 0x000000010500788c */ /* 0x000fe4000bf04070 */
[----:B------:R-:W-:-:S07]  /*01d0*/  USHF.R.U32.HI UR6, URZ, 0x1, UR5 ;  /* 0x00000001ff067899 */ /* 0x000fce0008011605 */
[----:B------:R-:W-:-:S03]  /*01e0*/  UMOV UR5, UR6 ;  /* 0x0000000600057c82 */ /* 0x000fc60008000000 */
[----:B------:R-:W-:-:S05]  /*01f0*/  @!P2 IMAD R5, R3, R2, RZ ;  /* 0x000000020305a224 */ /* 0x000fca00078e02ff */
[----:B------:R-:W-:-:S05]  /*0200*/  @!P2 LEA R5, R5, UR4, 0x2 ;  /* 0x000000040505ac11 */ /* 0x000fca000f8e10ff */
[C---:B01----:R-:W-:Y:S02]  /*0210*/  @!P2 IMAD R6, R2.reuse, 0x4, R5 ;  /* 0x000000040206a824 */ /* 0x043fe400078e0205 */
[----:B------:R-:W-:Y:S01]  /*0220*/  @!P2 LDS R5, [R5+-0x4] ;  /* 0xfffffc000505a984 */ /* 0x000fe20000000800 */
[----:B------:R-:W-:-:S03]  /*0230*/  IMAD.SHL.U32 R2, R2, 0x2, RZ ;  /* 0x0000000202027824 */ /* 0x000fc600078e00ff */
[----:B------:R-:W0:Y:S02]  /*0240*/  @!P2 LDS R8, [R6+-0x4] ;  /* 0xfffffc000608a984 */ /* 0x000e240000000800 */
[----:B0-----:R-:W-:-:S05]  /*0250*/  @!P2 IMAD.IADD R7, R5, 0x1, R8 ;  /* 0x000000010507a824 */ /* 0x001fca00078e0208 */
[----:B------:R1:W-:Y:S01]  /*0260*/  @!P2 STS [R6+-0x4], R7 ;  /* 0xfffffc070600a388 */ /* 0x0003e20000000800 */
[----:B------:R-:W-:Y:S05]  /*0270*/  BRA.U UP0, `(.L_x_37) ;  /* 0xfffffffd00c87547 */ /* 0x000fea000b83ffff */
.L_x_36:
[----:B------:R-:W-:-:S05]  /*0280*/  @!P0 LEA R3, R9, UR4, 0x2 ;  /* 0x0000000409038c11 */ /* 0x000fca000f8e10ff */
[----:B------:R2:W-:Y:S01]  /*0290*/  @!P0 STS [R3+-0x4], RZ ;  /* 0xfffffcff03008388 */ /* 0x0005e20000000800 */
[----:B------:R-:W-:Y:S05]  /*02a0*/  @!P1 BRA `(.L_x_38) ;  /* 0x0000000000449947 */ /* 0x000fea0003800000 */
[----:B01----:R-:W-:Y:S01]  /*02b0*/  LEA R7, R0, 0x1, 0x1 ;  /* 0x0000000100077811 */ /* 0x003fe200078e08ff */
[----:B------:R-:W0:Y:S01]  /*02c0*/  LDCU UR6, c[0x0][0x394] ;  /* 0x00007280ff0677ac */ /* 0x000e220008000800 */
[----:B------:R-:W-:-:S05]  /*02d0*/  UMOV UR5, 0x1 ;  /* 0x0000000100057882 */ /* 0x000fca0000000000 */
.L_x_39:
[----:B------:R-:W-:Y:S01]  /*02e0*/  BAR.SYNC.DEFER_BLOCKING 0x0 ;  /* 0x0000000000007b1d */ /* 0x000fe20000010000 */
[----:B------:R-:W-:Y:S01]  /*02f0*/  ISETP.GE.U32.AND P0, PT, R0, UR5, PT ;  /* 0x0000000500007c0c */ /* 0x000fe2000bf06070 */
[----:B------:R-:W-:Y:S01]  /*0300*/  USHF.L.U32 UR5, UR5, 0x1, URZ ;  /* 0x0000000105057899 */ /* 0x000fe200080006ff */
[----:B------:R-:W-:-:S03]  /*0310*/  SHF.R.U32.HI R2, RZ, 0x1, R2 ;  /* 0x00000001ff027819 */ /* 0x000fc60000011602 */
[----:B0-----:R-:W-:-:S08]  /*0320*/  UISETP.GE.AND UP0, UPT, UR5, UR6, UPT ;  /* 0x000000060500728c */ /* 0x001fd0000bf06270 */
[----:B--23--:R-:W-:-:S05]  /*0330*/  @!P0 IMAD R3, R2, R7, RZ ;  /* 0x0000000702038224 */ /* 0x00cfca00078e02ff */
[----:B------:R-:W-:-:S05]  /*0340*/  @!P0 LEA R3, R3, UR4, 0x2 ;  /* 0x0000000403038c11 */ /* 0x000fca000f8e10ff */
[----:B------:R-:W-:Y:S01]  /*0350*/  @!P0 IMAD R6, R2, 0x4, R3 ;  /* 0x0000000402068824 */ /* 0x000fe200078e0203 */
[----:B------:R-:W-:Y:S04]  /*0360*/  @!P0 LDS R5, [R3+-0x4] ;  /* 0xfffffc0003058984 */ /* 0x000fe80000000800 */
[----:B------:R-:W0:Y:S02]  /*0370*/  @!P0 LDS R8, [R6+-0x4] ;  /* 0xfffffc0006088984 */ /* 0x000e240000000800 */
[----:B0-----:R-:W-:Y:S02]  /*0380*/  @!P0 IMAD.IADD R5, R5, 0x1, R8 ;  /* 0x0000000105058824 */ /* 0x001fe400078e0208 */
[----:B------:R3:W-:Y:S04]  /*0390*/  @!P0 STS [R3+-0x4], R8 ;  /* 0xfffffc0803008388 */ /* 0x0007e80000000800 */
[----:B------:R3:W-:Y:S01]  /*03a0*/  @!P0 STS [R6+-0x4], R5 ;  /* 0xfffffc0506008388 */ /* 0x0007e20000000800 */
[----:B------:R-:W-:Y:S05]  /*03b0*/  BRA.U !UP0, `(.L_x_39) ;  /* 0xfffffffd08c87547 */ /* 0x000fea000b83ffff */
.L_x_38:
[----:B------:R-:W4:Y:S01]  /*03c0*/  LDCU UR4, c[0x0][0x390] ;  /* 0x00007200ff0477ac */ /* 0x000f220008000800 */
[----:B------:R-:W-:Y:S01]  /*03d0*/  BAR.SYNC.DEFER_BLOCKING 0x0 ;  /* 0x0000000000007b1d */ /* 0x000fe20000010000 */
[----:B----4-:R-:W-:-:S13]  /*03e0*/  ISETP.GE.AND P0, PT, R0, UR4, PT ;  /* 0x0000000400007c0c */ /* 0x010fda000bf06270 */
[----:B------:R-:W-:Y:S05]  /*03f0*/  @P0 EXIT ;  /* 0x000000000000094d */ /* 0x000fea0003800000 */
[----:B0--3--:R-:W0:Y:S01]  /*0400*/  LDS.64 R4, [R4] ;  /* 0x0000000004047984 */ /* 0x009e220000000a00 */
[----:B--2---:R-:W2:Y:S01]  /*0410*/  LDC.64 R2, c[0x0][0x380] ;  /* 0x0000e000ff027b82 */ /* 0x004ea20000000a00 */
[----:B-1----:R-:W-:-:S04]  /*0420*/  IMAD.SHL.U32 R7, R0, 0x2, RZ ;  /* 0x0000000200077824 */ /* 0x002fc800078e00ff */
[----:B--2---:R-:W-:-:S05]  /*0430*/  IMAD.WIDE.U32 R2, R7, 0x4, R2 ;  /* 0x0000000407027825 */ /* 0x004fca00078e0002 */
[----:B0-----:R-:W-:Y:S04]  /*0440*/  STG.E desc[UR8][R2.64], R4 ;  /* 0x0000000402007986 */ /* 0x001fe8000c101908 */
[----:B------:R-:W-:Y:S01]  /*0450*/  STG.E desc[UR8][R2.64+0x4], R5 ;  /* 0x0000040502007986 */ /* 0x000fe2000c101908 */
[----:B------:R-:W-:Y:S05]  /*0460*/  EXIT ;  /* 0x000000000000794d */ /* 0x000fea0003800000 */
.L_x_40:
        /* <DEDUP_REMOVED lines=9> */
.L_x_54:


//--------------------- .text.prescan             --------------------------
	.section	.text.prescan,"ax",@progbits
	.align	128
        .global         prescan
        .type           prescan,@function
        .size           prescan,(.L_x_55 - prescan)
        .other          prescan,@"STO_CUDA_ENTRY STV_DEFAULT"
prescan:
.text.prescan:
[----:B------:R-:W-:Y:S01]  /*0000*/  LDC R1, c[0x0][0x37c] ;  /* 0x0000df00ff017b82 */ /* 0x000fe20000000800 */
[----:B------:R-:W0:Y:S01]  /*0010*/  S2R R14, SR_TID.X ;  /* 0x00000000000e7919 */ /* 0x000e220000002100 */
[----:B------:R-:W1:Y:S01]  /*0020*/  LDCU.64 UR4, c[0x0][0x388] ;  /* 0x00007100ff0477ac */ /* 0x000e620008000a00 */
[----:B------:R-:W-:Y:S01]  /*0030*/  IMAD.MOV.U32 R13, RZ, RZ, RZ ;  /* 0x000000ffff0d7224 */ /* 0x000fe200078e00ff */
[----:B------:R-:W2:Y:S01]  /*0040*/  S2R R2, SR_CTAID.X ;  /* 0x0000000000027919 */ /* 0x000ea20000002500 */
[----:B------:R-:W3:Y:S01]  /*0050*/  LDCU.64 UR6, c[0x0][0x358] ;  /* 0x00006b00ff0677ac */ /* 0x000ee20008000a00 */
[----:B0-----:R-:W-:-:S04]  /*0060*/  IMAD.SHL.U32 R12, R14, 0x2, RZ ;  /* 0x000000020e0c7824 */ /* 0x001fc800078e00ff */
[----:B--2---:R-:W-:-:S04]  /*0070*/  IMAD.WIDE.U32 R4, R2, 0x40, R12 ;  /* 0x0000004002047825 */ /* 0x004fc800078e000c */
[C---:B------:R-:W-:Y:S01]  /*0080*/  IMAD.SHL.U32 R0, R4.reuse, 0x4, RZ ;  /* 0x0000000404007824 */ /* 0x040fe200078e00ff */
[----:B------:R-:W-:-:S04]  /*0090*/  SHF.L.U64.HI R3, R4, 0x2, R5 ;  /* 0x0000000204037819 */ /* 0x000fc80000010205 */
[----:B-1----:R-:W-:-:S04]  /*00a0*/  IADD3 R4, P0, PT, R0, UR4, RZ ;  /* 0x0000000400047c10 */ /* 0x002fc8000ff1e0ff */
[----:B------:R-:W-:-:S05]  /*00b0*/  IADD3.X R5, PT, PT, R3, UR5, RZ, P0, !PT ;  /* 0x0000000503057c10 */ /* 0x000fca00087fe4ff */
[----:B---3--:R-:W2:Y:S04]  /*00c0*/  LDG.E R8, desc[UR6][R4.64] ;  /* 0x0000000604087981 */ /* 0x008ea8000c1e1900 */
[----:B------:R-:W3:Y:S01]  /*00d0*/  LDG.E R10, desc[UR6][R4.64+0x4] ;  /* 0x00000406040a7981 */ /* 0x000ee2000c1e1900 */
[----:B------:R-:W0:Y:S01]  /*00e0*/  S2UR UR5, SR_CgaCtaId ;  /* 0x00000000000579c3 */ /* 0x000e220000008800 */
[----:B------:R-:W-:Y:S01]  /*00f0*/  UMOV UR4, 0x400 ;  /* 0x0000040000047882 */ /* 0x000fe20000000000 */
[----:B------:R-:W-:Y:S01]  /*0100*/  ISETP.GT.U32.AND P0, PT, R14, 0x1f, PT ;  /* 0x0000001f0e00780c */ /* 0x000fe20003f04070 */
[----:B------:R-:W-:Y:S01]  /*0110*/  VIADD R15, R12, 0x1 ;  /* 0x000000010c0f7836 */ /* 0x000fe20000000000 */
[----:B------:R-:W-:Y:S01]  /*0120*/  ISETP.GT.U32.AND P1, PT, R14, 0xf, PT ;  /* 0x0000000f0e00780c */ /* 0x000fe20003f24070 */
[----:B0-----:R-:W-:-:S06]  /*0130*/  ULEA UR4, UR5, UR4, 0x18 ;  /* 0x0000000405047291 */ /* 0x001fcc000f8ec0ff */
[----:B------:R-:W-:Y:S02]  /*0140*/  LEA R13, R14, UR4, 0x4 ;  /* 0x000000040e0d7c11 */ /* 0x000fe4000f8e20ff */
[----:B--2---:R-:W-:Y:S02]  /*0150*/  SHF.R.S32.HI R9, RZ, 0x1f, R8 ;  /* 0x0000001fff097819 */ /* 0x004fe40000011408 */
[----:B---3--:R-:W-:-:S05]  /*0160*/  SHF.R.S32.HI R11, RZ, 0x1f, R10 ;  /* 0x0000001fff0b7819 */ /* 0x008fca000001140a */
[----:B------:R-:W-:Y:S01]  /*0170*/  STS.128 [R13], R8 ;  /* 0x000000080d007388 */ /* 0x000fe20000000c00 */
[----:B------:R-:W-:Y:S06]  /*0180*/  BAR.SYNC.DEFER_BLOCKING 0x0 ;  /* 0x0000000000007b1d */ /* 0x000fec0000010000 */
[----:B------:R-:W0:Y:S02]  /*0190*/  @!P0 LDS.128 R4, [R13] ;  /* 0x000000000d048984 */ /* 0x000e240000000c00 */
[----:B0-----:R-:W-:Y:S02]  /*01a0*/  @!P0 IADD3 R16, P2, PT, R4, R6, RZ ;  /* 0x0000000604108210 */ /* 0x001fe40007f5e0ff */
[----:B------:R-:W-:-:S03]  /*01b0*/  LEA R4, R15, UR4, 0x4 ;  /* 0x000000040f047c11 */ /* 0x000fc6000f8e20ff */
[----:B------:R-:W-:Y:S01]  /*01c0*/  @!P0 IMAD.X R17, R5, 0x1, R7, P2 ;  /* 0x0000000105118824 */ /* 0x000fe200010e0607 */
[----:B------:R-:W-:Y:S01]  /*01d0*/  ISETP.GT.U32.AND P2, PT, R14, 0x7, PT ;  /* 0x000000070e00780c */ /* 0x000fe20003f44070 */
[----:B------:R-:W-:-:S03]  /*01e0*/  IMAD R5, R15, 0x10, R4 ;  /* 0x000000100f057824 */ /* 0x000fc600078e0204 */
[----:B------:R-:W-:Y:S01]  /*01f0*/  @!P0 STS.64 [R13+0x8], R16 ;  /* 0x000008100d008388 */ /* 0x000fe20000000a00 */
[----:B------:R-:W-:Y:S06]  /*0200*/  BAR.SYNC.DEFER_BLOCKING 0x0 ;  /* 0x0000000000007b1d */ /* 0x000fec0000010000 */
[----:B------:R-:W-:Y:S04]  /*0210*/  @!P1 LDS.64 R6, [R4+-0x8] ;  /* 0xfffff80004069984 */ /* 0x000fe80000000a00 */
[----:B------:R-:W0:Y:S02]  /*0220*/  @!P1 LDS.64 R8, [R4+0x8] ;  /* 0x0000080004089984 */ /* 0x000e240000000a00 */
[----:B0-----:R-:W-:-:S05]  /*0230*/  @!P1 IADD3 R10, P3, PT, R6, R8, RZ ;  /* 0x00000008060a9210 */ /* 0x001fca0007f7e0ff */
[----:B------:R-:W-:Y:S01]  /*0240*/  @!P1 IMAD.X R11, R7, 0x1, R9, P3 ;  /* 0x00000001070b9824 */ /* 0x000fe200018e0609 */
[----:B------:R-:W-:-:S04]  /*0250*/  ISETP.GT.U32.AND P3, PT, R14, 0x3, PT ;  /* 0x000000030e00780c */ /* 0x000fc80003f64070 */
[----:B------:R-:W-:Y:S01]  /*0260*/  @!P1 STS.64 [R4+0x8], R10 ;  /* 0x0000080a04009388 */ /* 0x000fe20000000a00 */
[----:B------:R-:W-:Y:S06]  /*0270*/  BAR.SYNC.DEFER_BLOCKING 0x0 ;  /* 0x0000000000007b1d */ /* 0x000fec0000010000 */
[----:B------:R-:W-:Y:S04]  /*0280*/  @!P2 LDS.64 R6, [R5+-0x8] ;  /* 0xfffff8000506a984 */ /* 0x000fe80000000a00 */
[----:B------:R-:W0:Y:S02]  /*0290*/  @!P2 LDS.64 R8, [R5+0x18] ;  /* 0x000018000508a984 */ /* 0x000e240000000a00 */
[----:B0-----:R-:W-:Y:S01]  /*02a0*/  @!P2 IADD3 R16, P4, PT, R6, R8, RZ ;  /* 0x000000080610a210 */ /* 0x001fe20007f9e0ff */
[----:B------:R-:W-:-:S02]  /*02b0*/  IMAD R6, R15, 0x30, R4 ;  /* 0x000000300f067824 */ /* 0x000fc400078e0204 */
[----:B------:R-:W-:Y:S02]  /*02c0*/  IMAD R15, R15, 0x70, R4 ;  /* 0x000000700f0f7824 */ /* 0x000fe400078e0204 */
[----:B------:R-:W-:Y:S01]  /*02d0*/  @!P2 IMAD.X R17, R7, 0x1, R9, P4 ;  /* 0x000000010711a824 */ /* 0x000fe200020e0609 */
[----:B------:R-:W-:-:S04]  /*02e0*/  ISETP.GT.U32.AND P4, PT, R14, 0x1, PT ;  /* 0x000000010e00780c */ /* 0x000fc80003f84070 */
[----:B------:R-:W-:Y:S01]  /*02f0*/  @!P2 STS.64 [R5+0x18], R16 ;  /* 0x000018100500a388 */ /* 0x000fe20000000a00 */
[----:B------:R-:W-:Y:S06]  /*0300*/  BAR.SYNC.DEFER_BLOCKING 0x0 ;  /* 0x0000000000007b1d */ /* 0x000fec0000010000 */
[----:B------:R-:W-:Y:S04]  /*0310*/  @!P3 LDS.64 R8, [R6+-0x8] ;  /* 0xfffff8000608b984 */ /* 0x000fe80000000a00 */
[----:B------:R-:W0:Y:S02]  /*0320*/  @!P3 LDS.64 R10, [R6+0x38] ;  /* 0x00003800060ab984 */ /* 0x000e240000000a00 */
[----:B0-----:R-:W-:-:S05]  /*0330*/  @!P3 IADD3 R18, P5, PT, R8, R10, RZ ;  /* 0x0000000a0812b210 */ /* 0x001fca0007fbe0ff */
[----:B------:R-:W-:Y:S01]  /*0340*/  @!P3 IMAD.X R19, R9, 0x1, R11, P5 ;  /* 0x000000010913b824 */ /* 0x000fe200028e060b */
[----:B------:R-:W-:-:S04]  /*0350*/  ISETP.NE.AND P5, PT, R14, RZ, PT ;  /* 0x000000ff0e00720c */ /* 0x000fc80003fa5270 */
[----:B------:R-:W-:Y:S01]  /*0360*/  @!P3 STS.64 [R6+0x38], R18 ;  /* 0x000038120600b388 */ /* 0x000fe20000000a00 */
[----:B------:R-:W-:Y:S06]  /*0370*/  BAR.SYNC.DEFER_BLOCKING 0x0 ;  /* 0x0000000000007b1d */ /* 0x000fec0000010000 */
[----:B------:R-:W-:Y:S04]  /*0380*/  @!P4 LDS.64 R8, [R15+-0x8] ;  /* 0xfffff8000f08c984 */ /* 0x000fe80000000a00 */
[----:B------:R-:W0:Y:S02]  /*0390*/  @!P4 LDS.64 R10, [R15+0x78] ;  /* 0x000078000f0ac984 */ /* 0x000e240000000a00 */
[----:B0-----:R-:W-:-:S05]  /*03a0*/  @!P4 IADD3 R16, P6, PT, R8, R10, RZ ;  /* 0x0000000a0810c210 */ /* 0x001fca0007fde0ff */
[----:B------:R-:W-:-:S05]  /*03b0*/  @!P4 IMAD.X R17, R9, 0x1, R11, P6 ;  /* 0x000000010911c824 */ /* 0x000fca00030e060b */
[----:B------:R-:W-:Y:S01]  /*03c0*/  @!P4 STS.64 [R15+0x78], R16 ;  /* 0x000078100f00c388 */ /* 0x000fe20000000a00 */
[----:B------:R-:W-:Y:S06]  /*03d0*/  BAR.SYNC.DEFER_BLOCKING 0x0 ;  /* 0x0000000000007b1d */ /* 0x000fec0000010000 */
[----:B------:R-:W-:Y:S04]  /*03e0*/  @!P5 LDS.64 R8, [UR4+0xf8] ;  /* 0x0000f804ff08d984 */ /* 0x000fe80008000a00 */
[----:B------:R-:W0:Y:S02]  /*03f0*/  @!P5 LDS.64 R10, [UR4+0x1f8] ;  /* 0x0001f804ff0ad984 */ /* 0x000e240008000a00 */
[----:B0-----:R-:W-:-:S05]  /*0400*/  @!P5 IADD3 R18, P6, PT, R8, R10, RZ ;  /* 0x0000000a0812d210 */ /* 0x001fca0007fde0ff */
[----:B------:R-:W-:Y:S02]  /*0410*/  @!P5 IMAD.X R19, R9, 0x1, R11, P6 ;  /* 0x000000010913d824 */ /* 0x000fe400030e060b */
[----:B------:R-:W0:Y:S03]  /*0420*/  @!P5 LDC.64 R8, c[0x0][0x398] ;  /* 0x0000e600ff08db82 */ /* 0x000e260000000a00 */
[----:B------:R-:W-:Y:S05]  /*0430*/  @!P5 STS.64 [UR4+0x1f8], R18 ;  /* 0x0001f812ff00d988 */ /* 0x000fea0008000a04 */
[----:B------:R-:W-:Y:S01]  /*0440*/  BAR.SYNC.DEFER_BLOCKING 0x0 ;  /* 0x0000000000007b1d */ /* 0x000fe20000010000 */
[----:B0-----:R-:W-:-:S05]  /*0450*/  @!P5 IMAD.WIDE.U32 R8, R2, 0x4, R8 ;  /* 0x000000040208d825 */ /* 0x001fca00078e0008 */
[----:B------:R-:W0:Y:S04]  /*0460*/  @!P5 LDS R7, [UR4+0x1f8] ;  /* 0x0001f804ff07d984 */ /* 0x000e280008000800 */
[----:B------:R-:W-:Y:S04]  /*0470*/  @!P5 STS.64 [UR4+0x1f8], RZ ;  /* 0x0001f8ffff00d988 */ /* 0x000fe80008000a04 */
[----:B0-----:R-:W-:Y:S01]  /*0480*/  @!P5 STG.E desc[UR6][R8.64], R7 ;  /* 0x000000070800d986 */ /* 0x001fe2000c101906 */
[----:B------:R-:W-:Y:S06]  /*0490*/  BAR.SYNC.DEFER_BLOCKING 0x0 ;  /* 0x0000000000007b1d */ /* 0x000fec0000010000 */
[----:B------:R-:W-:Y:S04]  /*04a0*/  @!P5 LDS.64 R10, [UR4+0xf8] ;  /* 0x0000f804ff0ad984 */ /* 0x000fe80008000a00 */
[----:B------:R-:W0:Y:S02]  /*04b0*/  @!P5 LDS.64 R16, [UR4+0x1f8] ;  /* 0x0001f804ff10d984 */ /* 0x000e240008000a00 */
[----:B0-----:R-:W-:-:S02]  /*04c0*/  @!P5 IADD3 R20, P6, PT, R10, R16, RZ ;  /* 0x000000100a14d210 */ /* 0x001fc40007fde0ff */
[----:B------:R-:W-:Y:S03]  /*04d0*/  @!P5 STS.64 [UR4+0xf8], R16 ;  /* 0x0000f810ff00d988 */ /* 0x000fe60008000a04 */
[----:B------:R-:W-:-:S05]  /*04e0*/  @!P5 IMAD.X R21, R11, 0x1, R17, P6 ;  /* 0x000000010b15d824 */ /* 0x000fca00030e0611 */
[----:B------:R-:W-:Y:S01]  /*04f0*/  @!P5 STS.64 [UR4+0x1f8], R20 ;  /* 0x0001f814ff00d988 */ /* 0x000fe20008000a04 */
[----:B------:R-:W0:Y:S01]  /*0500*/  LDCU.64 UR4, c[0x0][0x380] ;  /* 0x00007000ff0477ac */ /* 0x000e220008000a00 */
[----:B------:R-:W-:Y:S06]  /*0510*/  BAR.SYNC.DEFER_BLOCKING 0x0 ;  /* 0x0000000000007b1d */ /* 0x000fec0000010000 */
[----:B------:R-:W-:Y:S04]  /*0520*/  @!P4 LDS.64 R10, [R15+-0x8] ;  /* 0xfffff8000f0ac984 */ /* 0x000fe80000000a00 */
[----:B------:R-:W1:Y:S02]  /*0530*/  @!P4 LDS.64 R8, [R15+0x78] ;  /* 0x000078000f08c984 */ /* 0x000e640000000a00 */
[----:B-1----:R-:W-:-:S02]  /*0540*/  @!P4 IADD3 R18, P5, PT, R10, R8, RZ ;  /* 0x000000080a12c210 */ /* 0x002fc40007fbe0ff */
[----:B------:R-:W-:Y:S03]  /*0550*/  @!P4 STS.64 [R15+-0x8], R8 ;  /* 0xfffff8080f00c388 */ /* 0x000fe60000000a00 */
[----:B------:R-:W-:-:S05]  /*0560*/  @!P4 IMAD.X R19, R11, 0x1, R9, P5 ;  /* 0x000000010b13c824 */ /* 0x000fca00028e0609 */
[----:B------:R-:W-:Y:S01]  /*0570*/  @!P4 STS.64 [R15+0x78], R18 ;  /* 0x000078120f00c388 */ /* 0x000fe20000000a00 */
        /* <DEDUP_REMOVED lines=22> */
[----:B------:R-:W1:Y:S02]  /*06e0*/  @!P0 LDS.128 R16, [R13] ;  /* 0x000000000d108984 */ /* 0x000e640000000c00 */
[----:B-1----:R-:W-:Y:S01]  /*06f0*/  @!P0 IADD3 R2, P1, PT, R16, R18, RZ ;  /* 0x0000001210028210 */ /* 0x002fe20007f3e0ff */
[----:B------:R-:W-:-:S04]  /*0700*/  IMAD.MOV.U32 R16, RZ, RZ, R18 ;  /* 0x000000ffff107224 */ /* 0x000fc800078e0012 */
[--C-:B------:R-:W-:Y:S02]  /*0710*/  @!P0 IMAD.X R5, R17, 0x1, R19.reuse, P1 ;  /* 0x0000000111058824 */ /* 0x100fe400008e0613 */
[----:B------:R-:W-:Y:S02]  /*0720*/  IMAD.MOV.U32 R17, RZ, RZ, R19 ;  /* 0x000000ffff117224 */ /* 0x000fe400078e0013 */
[----:B------:R-:W-:Y:S02]  /*0730*/  @!P0 IMAD.MOV.U32 R18, RZ, RZ, R2 ;  /* 0x000000ffff128224 */ /* 0x000fe400078e0002 */
[----:B------:R-:W-:-:S05]  /*0740*/  @!P0 IMAD.MOV.U32 R19, RZ, RZ, R5 ;  /* 0x000000ffff138224 */ /* 0x000fca00078e0005 */
[----:B------:R-:W-:Y:S01]  /*0750*/  @!P0 STS.128 [R13], R16 ;  /* 0x000000100d008388 */ /* 0x000fe20000000c00 */
[----:B------:R-:W-:Y:S01]  /*0760*/  BAR.SYNC.DEFER_BLOCKING 0x0 ;  /* 0x0000000000007b1d */ /* 0x000fe20000010000 */
[----:B0-----:R-:W-:-:S04]  /*0770*/  IADD3 R2, P0, PT, R0, UR4, RZ ;  /* 0x0000000400027c10 */ /* 0x001fc8000ff1e0ff */
[----:B------:R-:W-:Y:S01]  /*0780*/  IADD3.X R3, PT, PT, R3, UR5, RZ, P0, !PT ;  /* 0x0000000503037c10 */ /* 0x000fe200087fe4ff */
[----:B------:R-:W0:Y:S04]  /*0790*/  LDS.128 R8, [R13] ;  /* 0x000000000d087984 */ /* 0x000e280000000c00 */
[----:B0-----:R-:W-:Y:S04]  /*07a0*/  STG.E desc[UR6][R2.64], R8 ;  /* 0x0000000802007986 */ /* 0x001fe8000c101906 */
[----:B------:R-:W-:Y:S01]  /*07b0*/  STG.E desc[UR6][R2.64+0x4], R10 ;  /* 0x0000040a02007986 */ /* 0x000fe2000c101906 */
[----:B------:R-:W-:Y:S05]  /*07c0*/  EXIT ;  /* 0x000000000000794d */ /* 0x000fea0003800000 */
.L_x_41:
        /* <DEDUP_REMOVED lines=11> */
.L_x_55:


//--------------------- .text.reduce              --------------------------
	.section	.text.reduce,"ax",@progbits
	.align	128
        .global         reduce
        .type           reduce,@function
        .size           reduce,(.L_x_56 - reduce)
        .other          reduce,@"STO_CUDA_ENTRY STV_DEFAULT"
reduce:
.text.reduce:
[----:B------:R-:W-:Y:S01]  /*0000*/  LDC R1, c[0x0][0x37c] ;  /* 0x0000df00ff017b82 */ /* 0x000fe20000000800 */
[----:B------:R-:W0:Y:S07]  /*0010*/  S2R R6, SR_TID.X ;  /* 0x0000000000067919 */ /* 0x000e2e0000002100 */
[----:B------:R-:W1:Y:S01]  /*0020*/  LDC.64 R2, c[0x0][0x380] ;  /* 0x0000e000ff027b82 */ /* 0x000e620000000a00 */
[----:B------:R-:W0:Y:S01]  /*0030*/  LDCU UR6, c[0x0][0x360] ;  /* 0x00006c00ff0677ac */ /* 0x000e220008000800 */
[----:B------:R-:W0:Y:S01]  /*0040*/  S2R R9, SR_CTAID.X ;  /* 0x0000000000097919 */ /* 0x000e220000002500 */
[----:B------:R-:W2:Y:S01]  /*0050*/  LDCU.64 UR8, c[0x0][0x358] ;  /* 0x00006b00ff0877ac */ /* 0x000ea20008000a00 */
[----:B0-----:R-:W-:-:S04]  /*0060*/  IMAD R5, R9, UR6, R6 ;  /* 0x0000000609057c24 */ /* 0x001fc8000f8e0206 */
[----:B-1----:R-:W-:-:S06]  /*0070*/  IMAD.WIDE.U32 R2, R5, 0x8, R2 ;  /* 0x0000000805027825 */ /* 0x002fcc00078e0002 */
[----:B--2---:R-:W2:Y:S01]  /*0080*/  LDG.E.64 R2, desc[UR8][R2.64] ;  /* 0x0000000802027981 */ /* 0x004ea2000c1e1b00 */
[----:B------:R-:W0:Y:S01]  /*0090*/  S2UR UR5, SR_CgaCtaId ;  /* 0x00000000000579c3 */ /* 0x000e220000008800 */
[----:B------:R-:W-:Y:S01]  /*00a0*/  UMOV UR4, 0x400 ;  /* 0x0000040000047882 */ /* 0x000fe20000000000 */
[----:B------:R-:W-:Y:S01]  /*00b0*/  UISETP.GE.U32.AND UP0, UPT, UR6, 0x2, UPT ;  /* 0x000000020600788c */ /* 0x000fe2000bf06070 */
[----:B------:R-:W-:Y:S01]  /*00c0*/  ISETP.NE.AND P2, PT, R6, RZ, PT ;  /* 0x000000ff0600720c */ /* 0x000fe20003f45270 */
[----:B0-----:R-:W-:-:S06]  /*00d0*/  ULEA UR4, UR5, UR4, 0x18 ;  /* 0x0000000405047291 */ /* 0x001fcc000f8ec0ff */
[----:B------:R-:W-:-:S05]  /*00e0*/  LEA R7, R6, UR4, 0x3 ;  /* 0x0000000406077c11 */ /* 0x000fca000f8e18ff */
[----:B--2---:R0:W-:Y:S01]  /*00f0*/  STS.64 [R7], R2 ;  /* 0x0000000207007388 */ /* 0x0041e20000000a00 */
[----:B------:R-:W-:Y:S06]  /*0100*/  BAR.SYNC.DEFER_BLOCKING 0x0 ;  /* 0x0000000000007b1d */ /* 0x000fec0000010000 */
[----:B------:R-:W-:Y:S05]  /*0110*/  BRA.U !UP0, `(.L_x_42) ;  /* 0x0000000108607547 */ /* 0x000fea000b800000 */
[----:B------:R-:W-:Y:S01]  /*0120*/  USHF.R.U32.HI UR4, URZ, 0x1, UR6 ;  /* 0x00000001ff047899 */ /* 0x000fe20008011606 */
[----:B------:R-:W-:Y:S01]  /*0130*/  IMAD.MOV.U32 R8, RZ, RZ, RZ ;  /* 0x000000ffff087224 */ /* 0x000fe200078e00ff */
[----:B------:R-:W1:Y:S04]  /*0140*/  LDCU.64 UR10, c[0x0][0x390] ;  /* 0x00007200ff0a77ac */ /* 0x000e680008000a00 */
[----:B------:R-:W-:-:S07]  /*0150*/  IMAD.U32 R11, RZ, RZ, UR4 ;  /* 0x00000004ff0b7e24 */ /* 0x000fce000f8e00ff */
.L_x_43:
[----:B------:R-:W-:-:S04]  /*0160*/  IADD3 R0, P0, PT, R6, R11, RZ ;  /* 0x0000000b06007210 */ /* 0x000fc80007f1e0ff */
[----:B-1----:R-:W-:Y:S01]  /*0170*/  ISETP.GE.U32.AND P1, PT, R0, UR10, PT ;  /* 0x0000000a00007c0c */ /* 0x002fe2000bf26070 */
[----:B------:R-:W-:Y:S01]  /*0180*/  IMAD.X R0, RZ, RZ, R8, P0 ;  /* 0x000000ffff007224 */ /* 0x000fe200000e0608 */
[----:B------:R-:W-:-:S04]  /*0190*/  ISETP.LE.U32.AND P0, PT, R11, R6, PT ;  /* 0x000000060b00720c */ /* 0x000fc80003f03070 */
[----:B------:R-:W-:-:S04]  /*01a0*/  ISETP.GE.U32.AND.EX P1, PT, R0, UR11, PT, P1 ;  /* 0x0000000b00007c0c */ /* 0x000fc8000bf26110 */
[----:B------:R-:W-:-:S13]  /*01b0*/  ISETP.LE.U32.OR.EX P0, PT, R8, RZ, P1, P0 ;  /* 0x000000ff0800720c */ /* 0x000fda0000f03500 */
[C---:B------:R-:W-:Y:S01]  /*01c0*/  @!P0 IMAD R0, R11.reuse, 0x8, R7 ;  /* 0x000000080b008824 */ /* 0x040fe200078e0207 */
[----:B------:R-:W-:Y:S04]  /*01d0*/  @!P0 LDS.64 R4, [R7] ;  /* 0x0000000007048984 */ /* 0x000fe80000000a00 */
[----:B0-----:R-:W0:Y:S02]  /*01e0*/  @!P0 LDS.64 R2, [R0] ;  /* 0x0000000000028984 */ /* 0x001e240000000a00 */
[----:B0-----:R-:W-:Y:S02]  /*01f0*/  @!P0 IADD3 R2, P1, PT, R2, R4, RZ ;  /* 0x0000000402028210 */ /* 0x001fe40007f3e0ff */
[----:B------:R-:W-:-:S03]  /*0200*/  SHF.R.U64 R4, R11, 0x1, R8 ;  /* 0x000000010b047819 */ /* 0x000fc60000001208 */
[----:B------:R-:W-:Y:S01]  /*0210*/  @!P0 IMAD.X R3, R3, 0x1, R5, P1 ;  /* 0x0000000103038824 */ /* 0x000fe200008e0605 */
[----:B------:R-:W-:-:S04]  /*0220*/  SHF.R.U32.HI R5, RZ, 0x1, R8 ;  /* 0x00000001ff057819 */ /* 0x000fc80000011608 */
[----:B------:R2:W-:Y:S01]  /*0230*/  @!P0 STS.64 [R7], R2 ;  /* 0x0000000207008388 */ /* 0x0005e20000000a00 */
[----:B------:R-:W-:Y:S01]  /*0240*/  BAR.SYNC.DEFER_BLOCKING 0x0 ;  /* 0x0000000000007b1d */ /* 0x000fe20000010000 */
[----:B------:R-:W-:Y:S01]  /*0250*/  ISETP.GT.U32.AND P0, PT, R11, 0x1, PT ;  /* 0x000000010b00780c */ /* 0x000fe20003f04070 */
[----:B------:R-:W-:-:S03]  /*0260*/  IMAD.MOV.U32 R11, RZ, RZ, R4 ;  /* 0x000000ffff0b7224 */ /* 0x000fc600078e0004 */
[----:B------:R-:W-:Y:S01]  /*0270*/  ISETP.GT.U32.AND.EX P0, PT, R8, RZ, PT, P0 ;  /* 0x000000ff0800720c */ /* 0x000fe20003f04100 */
[----:B------:R-:W-:-:S12]  /*0280*/  IMAD.MOV.U32 R8, RZ, RZ, R5 ;  /* 0x000000ffff087224 */ /* 0x000fd800078e0005 */
[----:B--2---:R-:W-:Y:S05]  /*0290*/  @P0 BRA `(.L_x_43) ;  /* 0xfffffffc00b00947 */ /* 0x004fea000383ffff */
.L_x_42:
[----:B------:R-:W-:Y:S05]  /*02a0*/  @P2 EXIT ;  /* 0x000000000000294d */ /* 0x000fea0003800000 */
[----:B------:R-:W1:Y:S01]  /*02b0*/  S2UR UR5, SR_CgaCtaId ;  /* 0x00000000000579c3 */ /* 0x000e620000008800 */
[----:B------:R-:W-:-:S07]  /*02c0*/  UMOV UR4, 0x400 ;  /* 0x0000040000047882 */ /* 0x000fce0000000000 */
[----:B------:R-:W2:Y:S01]  /*02d0*/  LDC.64 R4, c[0x0][0x388] ;  /* 0x0000e200ff047b82 */ /* 0x000ea20000000a00 */
[----:B-1----:R-:W-:Y:S01]  /*02e0*/  ULEA UR4, UR5, UR4, 0x18 ;  /* 0x0000000405047291 */ /* 0x002fe2000f8ec0ff */
[----:B--2---:R-:W-:-:S08]  /*02f0*/  IMAD.WIDE.U32 R4, R9, 0x8, R4 ;  /* 0x0000000809047825 */ /* 0x004fd000078e0004 */
[----:B0-----:R-:W0:Y:S04]  /*0300*/  LDS.64 R2, [UR4] ;  /* 0x00000004ff027984 */ /* 0x001e280008000a00 */
[----:B0-----:R-:W-:Y:S01]  /*0310*/  STG.E.64 desc[UR8][R4.64], R2 ;  /* 0x0000000204007986 */ /* 0x001fe2000c101b08 */
[----:B------:R-:W-:Y:S05]  /*0320*/  EXIT ;  /* 0x000000000000794d */ /* 0x000fea0003800000 */
.L_x_44:
        /* <DEDUP_REMOVED lines=13> */
.L_x_56:


//--------------------- .text.required_memory     --------------------------
	.section	.text.required_memory,"ax",@progbits
	.align	128
        .global         required_memory
        .type           required_memory,@function
        .size           required_memory,(.L_x_57 - required_memory)
        .other          required_memory,@"STO_CUDA_ENTRY STV_DEFAULT"
required_memory:
.text.required_memory:
[----:B------:R-:W-:Y:S01]  /*0000*/  LDC R1, c[0x0][0x37c] ;  /* 0x0000df00ff017b82 */ /* 0x000fe20000000800 */
[----:B------:R-:W0:Y:S07]  /*0010*/  S2R R0, SR_TID.Y ;  /* 0x0000000000007919 */ /* 0x000e2e0000002200 */
[----:B------:R-:W0:Y:S01]  /*0020*/  S2UR UR4, SR_CTAID.Y ;  /* 0x00000000000479c3 */ /* 0x000e220000002600 */
[----:B------:R-:W1:Y:S07]  /*0030*/  S2R R3, SR_TID.X ;  /* 0x0000000000037919 */ /* 0x000e6e0000002100 */
[----:B------:R-:W0:Y:S08]  /*0040*/  LDC R7, c[0x0][0x364] ;  /* 0x0000d900ff077b82 */ /* 0x000e300000000800 */
[----:B------:R-:W2:Y:S08]  /*0050*/  LDC.64 R10, c[0x0][0x3a8] ;  /* 0x0000ea00ff0a7b82 */ /* 0x000eb00000000a00 */
[----:B------:R-:W1:Y:S08]  /*0060*/  S2UR UR5, SR_CTAID.X ;  /* 0x00000000000579c3 */ /* 0x000e700000002500 */
[----:B------:R-:W1:Y:S01]  /*0070*/  LDC R2, c[0x0][0x360] ;  /* 0x0000d800ff027b82 */ /* 0x000e620000000800 */
[----:B0-----:R-:W-:-:S07]  /*0080*/  IMAD R7, R7, UR4, R0 ;  /* 0x0000000407077c24 */ /* 0x001fce000f8e0200 */
[----:B------:R-:W0:Y:S01]  /*0090*/  LDC.64 R4, c[0x0][0x3a0] ;  /* 0x0000e800ff047b82 */ /* 0x000e220000000a00 */
[----:B--2---:R-:W-:-:S04]  /*00a0*/  IADD3 R0, P1, PT, R10, -0x1, RZ ;  /* 0xffffffff0a007810 */ /* 0x004fc80007f3e0ff */
[----:B------:R-:W-:Y:S02]  /*00b0*/  ISETP.GT.U32.AND P0, PT, R0, R7, PT ;  /* 0x000000070000720c */ /* 0x000fe40003f04070 */
[----:B------:R-:W-:-:S04]  /*00c0*/  IADD3.X R0, PT, PT, R11, -0x1, RZ, P1, !PT ;  /* 0xffffffff0b007810 */ /* 0x000fc80000ffe4ff */
[----:B------:R-:W-:Y:S01]  /*00d0*/  ISETP.GT.U32.AND.EX P0, PT, R0, RZ, PT, P0 ;  /* 0x000000ff0000720c */ /* 0x000fe20003f04100 */
[----:B-1----:R-:W-:Y:S01]  /*00e0*/  IMAD R2, R2, UR5, R3 ;  /* 0x0000000502027c24 */ /* 0x002fe2000f8e0203 */
[----:B0-----:R-:W-:-:S04]  /*00f0*/  IADD3 R9, P2, PT, R4, -0x1, RZ ;  /* 0xffffffff04097810 */ /* 0x001fc80007f5e0ff */
[----:B------:R-:W-:Y:S02]  /*0100*/  IADD3.X R6, PT, PT, R5, -0x1, RZ, P2, !PT ;  /* 0xffffffff05067810 */ /* 0x000fe400017fe4ff */
[----:B------:R-:W-:-:S04]  /*0110*/  ISETP.LE.U32.AND P1, PT, R9, R2, PT ;  /* 0x000000020900720c */ /* 0x000fc80003f23070 */
[----:B------:R-:W-:-:S13]  /*0120*/  ISETP.LE.U32.OR.EX P0, PT, R6, RZ, !P0, P1 ;  /* 0x000000ff0600720c */ /* 0x000fda0004703510 */
[----:B------:R-:W-:Y:S05]  /*0130*/  @P0 EXIT ;  /* 0x000000000000094d */ /* 0x000fea0003800000 */
[----:B------:R-:W0:Y:S01]  /*0140*/  LDCU.64 UR6, c[0x0][0x380] ;  /* 0x00007000ff0677ac */ /* 0x000e220008000a00 */
[----:B------:R-:W-:Y:S02]  /*0150*/  IMAD.MOV.U32 R3, RZ, RZ, RZ ;  /* 0x000000ffff037224 */ /* 0x000fe400078e00ff */
[C---:B------:R-:W-:Y:S01]  /*0160*/  IMAD R0, R7.reuse, R5, RZ ;  /* 0x0000000507007224 */ /* 0x040fe200078e02ff */
[----:B------:R-:W1:Y:S01]  /*0170*/  LDCU.64 UR4, c[0x0][0x358] ;  /* 0x00006b00ff0477ac */ /* 0x000e620008000a00 */
[----:B------:R-:W-:-:S04]  /*0180*/  IMAD.WIDE.U32 R8, R7, R4, R2 ;  /* 0x0000000407087225 */ /* 0x000fc800078e0002 */
[----:B------:R-:W-:Y:S01]  /*0190*/  IMAD.IADD R9, R9, 0x1, R0 ;  /* 0x0000000109097824 */ /* 0x000fe200078e0200 */
[----:B0-----:R-:W-:-:S04]  /*01a0*/  LEA R16, P0, R8, UR6, 0x3 ;  /* 0x0000000608107c11 */ /* 0x001fc8000f8018ff */
[----:B------:R-:W-:Y:S01]  /*01b0*/  LEA.HI.X R17, R8, UR7, R9, 0x3, P0 ;  /* 0x0000000708117c11 */ /* 0x000fe200080f1c09 */
[----:B------:R-:W0:Y:S01]  /*01c0*/  LDCU.64 UR6, c[0x0][0x390] ;  /* 0x00007200ff0677ac */ /* 0x000e220008000a00 */
[----:B------:R-:W-:-:S03]  /*01d0*/  LEA R10, P0, R4, R16, 0x3 ;  /* 0x00000010040a7211 */ /* 0x000fc600078018ff */
[----:B-1----:R-:W0:Y:S01]  /*01e0*/  LDG.E.64 R18, desc[UR4][R16.64+0x8] ;  /* 0x0000080410127981 */ /* 0x002e22000c1e1b00 */
[----:B------:R-:W-:-:S03]  /*01f0*/  LEA.HI.X R11, R4, R17, R5, 0x3, P0 ;  /* 0x00000011040b7211 */ /* 0x000fc600000f1c05 */
[----:B------:R-:W2:Y:S04]  /*0200*/  LDG.E.64 R8, desc[UR4][R16.64] ;  /* 0x0000000410087981 */ /* 0x000ea8000c1e1b00 */
[----:B------:R-:W3:Y:S04]  /*0210*/  LDG.E.64 R12, desc[UR4][R10.64] ;  /* 0x000000040a0c7981 */ /* 0x000ee8000c1e1b00 */
[----:B------:R-:W4:Y:S01]  /*0220*/  LDG.E.64 R14, desc[UR4][R10.64+0x8] ;  /* 0x000008040a0e7981 */ /* 0x000f22000c1e1b00 */
[----:B------:R-:W-:Y:S01]  /*0230*/  IMAD.MOV.U32 R6, RZ, RZ, 0x3 ;  /* 0x00000003ff067424 */ /* 0x000fe200078e00ff */
[----:B------:R-:W-:Y:S01]  /*0240*/  BSSY.RECONVERGENT B0, `(.L_x_45) ;  /* 0x000002f000007945 */ /* 0x000fe20003800200 */
[----:B0-----:R-:W-:-:S02]  /*0250*/  DSETP.GT.AND P1, PT, R18, UR6, PT ;  /* 0x0000000612007e2a */ /* 0x001fc4000bf24000 */
[----:B--2---:R-:W-:Y:S02]  /*0260*/  DSETP.GT.AND P0, PT, R8, UR6, PT ;  /* 0x0000000608007e2a */ /* 0x004fe4000bf04000 */
[----:B---3--:R-:W-:Y:S02]  /*0270*/  DSETP.GT.AND P2, PT, R12, UR6, PT ;  /* 0x000000060c007e2a */ /* 0x008fe4000bf44000 */
[----:B----4-:R-:W-:Y:S02]  /*0280*/  DSETP.GT.AND P3, PT, R14, UR6, PT ;  /* 0x000000060e007e2a */ /* 0x010fe4000bf64000 */
[----:B------:R-:W-:-:S06]  /*0290*/  SEL R5, RZ, 0x1, !P0 ;  /* 0x00000001ff057807 */ /* 0x000fcc0004000000 */
[----:B------:R-:W-:-:S04]  /*02a0*/  @P1 SEL R5, R6, 0x2, P0 ;  /* 0x0000000206051807 */ /* 0x000fc80000000000 */
[----:B------:R-:W-:-:S04]  /*02b0*/  @P2 LOP3.LUT R5, R5, 0x4, RZ, 0xfc, !PT ;  /* 0x0000000405052812 */ /* 0x000fc800078efcff */
[----:B------:R-:W-:-:S04]  /*02c0*/  @P3 LOP3.LUT R5, R5, 0x8, RZ, 0xfc, !PT ;  /* 0x0000000805053812 */ /* 0x000fc800078efcff */
[----:B------:R-:W-:-:S04]  /*02d0*/  ISETP.GT.U32.AND P0, PT, R5, 0x8, PT ;  /* 0x000000080500780c */ /* 0x000fc80003f04070 */
[----:B------:R-:W-:-:S13]  /*02e0*/  ISETP.GT.AND.EX P0, PT, RZ, RZ, PT, P0 ;  /* 0x000000ffff00720c */ /* 0x000fda0003f04300 */
[----:B------:R-:W-:Y:S05]  /*02f0*/  @P0 BRA `(.L_x_46) ;  /* 0x00000000001c0947 */ /* 0x000fea0003800000 */
[----:B------:R-:W-:-:S04]  /*0300*/  ISETP.NE.U32.AND P0, PT, R5, RZ, PT ;  /* 0x000000ff0500720c */ /* 0x000fc80003f05070 */
[----:B------:R-:W-:-:S13]  /*0310*/  ISETP.NE.AND.EX P0, PT, RZ, RZ, PT, P0 ;  /* 0x000000ffff00720c */ /* 0x000fda0003f05300 */
[----:B------:R-:W-:Y:S05]  /*0320*/  @!P0 BRA `(.L_x_47) ;  /* 0x0000000000288947 */ /* 0x000fea0003800000 */
[----:B------:R-:W-:-:S04]  /*0330*/  ISETP.NE.U32.AND P0, PT, R5, 0x6, PT ;  /* 0x000000060500780c */ /* 0x000fc80003f05070 */
[----:B------:R-:W-:-:S13]  /*0340*/  ISETP.NE.AND.EX P0, PT, RZ, RZ, PT, P0 ;  /* 0x000000ffff00720c */ /* 0x000fda0003f05300 */
[----:B------:R-:W-:Y:S05]  /*0350*/  @!P0 BRA `(.L_x_48) ;  /* 0x0000000000748947 */ /* 0x000fea0003800000 */
[----:B------:R-:W-:Y:S05]  /*0360*/  BRA `(.L_x_49) ;  /* 0x0000000000407947 */ /* 0x000fea0003800000 */
.L_x_46:
[----:B------:R-:W-:-:S04]  /*0370*/  ISETP.NE.U32.AND P0, PT, R5, 0x9, PT ;  /* 0x000000090500780c */ /* 0x000fc80003f05070 */
[----:B------:R-:W-:-:S13]  /*0380*/  ISETP.NE.AND.EX P0, PT, RZ, RZ, PT, P0 ;  /* 0x000000ffff00720c */ /* 0x000fda0003f05300 */
[----:B------:R-:W-:Y:S05]  /*0390*/  @!P0 BRA `(.L_x_48) ;  /* 0x0000000000648947 */ /* 0x000fea0003800000 */
[----:B------:R-:W-:-:S04]  /*03a0*/  ISETP.NE.U32.AND P0, PT, R5, 0xf, PT ;  /* 0x0000000f0500780c */ /* 0x000fc80003f05070 */
[----:B------:R-:W-:-:S13]  /*03b0*/  ISETP.NE.AND.EX P0, PT, RZ, RZ, PT, P0 ;  /* 0x000000ffff00720c */ /* 0x000fda0003f05300 */
[----:B------:R-:W-:Y:S05]  /*03c0*/  @P0 BRA `(.L_x_49) ;  /* 0x0000000000280947 */ /* 0x000fea0003800000 */
.L_x_47:
[----:B------:R-:W-:Y:S01]  /*03d0*/  IADD3 R8, P0, PT, RZ, -R7, RZ ;  /* 0x80000007ff087210 */ /* 0x000fe20007f1e0ff */
[----:B------:R-:W0:Y:S04]  /*03e0*/  LDCU.64 UR6, c[0x0][0x388] ;  /* 0x00007100ff0677ac */ /* 0x000e280008000a00 */
[----:B------:R-:W-:Y:S02]  /*03f0*/  IMAD.X R9, RZ, RZ, -0x1, P0 ;  /* 0xffffffffff097424 */ /* 0x000fe400000e06ff */
[----:B------:R-:W-:-:S03]  /*0400*/  IMAD.WIDE.U32 R4, R7, R4, R8 ;  /* 0x0000000407047225 */ /* 0x000fc600078e0008 */
[----:B------:R-:W-:-:S05]  /*0410*/  IADD3 R2, P0, PT, R2, R4, RZ ;  /* 0x0000000402027210 */ /* 0x000fca0007f1e0ff */
[----:B------:R-:W-:Y:S01]  /*0420*/  IMAD.X R5, R0, 0x1, R5, P0 ;  /* 0x0000000100057824 */ /* 0x000fe200000e0605 */
[----:B0-----:R-:W-:-:S04]  /*0430*/  LEA R4, P0, R2, UR6, 0x3 ;  /* 0x0000000602047c11 */ /* 0x001fc8000f8018ff */
[----:B------:R-:W-:-:S05]  /*0440*/  LEA.HI.X R5, R2, UR7, R5, 0x3, P0 ;  /* 0x0000000702057c11 */ /* 0x000fca00080f1c05 */
[----:B------:R-:W-:Y:S01]  /*0450*/  STG.E.64 desc[UR4][R4.64], RZ ;  /* 0x000000ff04007986 */ /* 0x000fe2000c101b04 */
[----:B------:R-:W-:Y:S05]  /*0460*/  EXIT ;  /* 0x000000000000794d */ /* 0x000fea0003800000 */
.L_x_49:
[----:B------:R-:W-:Y:S01]  /*0470*/  IADD3 R8, P0, PT, RZ, -R7, RZ ;  /* 0x80000007ff087210 */ /* 0x000fe20007f1e0ff */
[----:B------:R-:W0:Y:S01]  /*0480*/  LDCU.64 UR6, c[0x0][0x388] ;  /* 0x00007100ff0677ac */ /* 0x000e220008000a00 */
[----:B------:R-:W-:-:S03]  /*0490*/  IMAD.MOV.U32 R3, RZ, RZ, 0x0 ;  /* 0x00000000ff037424 */ /* 0x000fc600078e00ff */
[----:B------:R-:W-:Y:S02]  /*04a0*/  IMAD.X R9, RZ, RZ, -0x1, P0 ;  /* 0xffffffffff097424 */ /* 0x000fe400000e06ff */
[----:B------:R-:W-:-:S03]  /*04b0*/  IMAD.WIDE.U32 R8, R7, R4, R8 ;  /* 0x0000000407087225 */ /* 0x000fc600078e0008 */
[----:B------:R-:W-:-:S05]  /*04c0*/  IADD3 R2, P0, PT, R2, R8, RZ ;  /* 0x0000000802027210 */ /* 0x000fca0007f1e0ff */
[----:B------:R-:W-:Y:S01]  /*04d0*/  IMAD.X R9, R0, 0x1, R9, P0 ;  /* 0x0000000100097824 */ /* 0x000fe200000e0609 */
[----:B0-----:R-:W-:-:S04]  /*04e0*/  LEA R4, P0, R2, UR6, 0x3 ;  /* 0x0000000602047c11 */ /* 0x001fc8000f8018ff */
[----:B------:R-:W-:Y:S01]  /*04f0*/  LEA.HI.X R5, R2, UR7, R9, 0x3, P0 ;  /* 0x0000000702057c11 */ /* 0x000fe200080f1c09 */
[----:B------:R-:W-:-:S05]  /*0500*/  IMAD.MOV.U32 R2, RZ, RZ, 0x1 ;  /* 0x00000001ff027424 */ /* 0x000fca00078e00ff */
[----:B------:R-:W-:Y:S01]  /*0510*/  STG.E.64 desc[UR4][R4.64], R2 ;  /* 0x0000000204007986 */ /* 0x000fe2000c101b04 */
[----:B------:R-:W-:Y:S05]  /*0520*/  EXIT ;  /* 0x000000000000794d */ /* 0x000fea0003800000 */
.L_x_48:
[----:B------:R-:W-:Y:S05]  /*0530*/  BSYNC.RECONVERGENT B0 ;  /* 0x0000000000007941 */ /* 0x000fea0003800200 */
.L_x_45:
        /* <DEDUP_REMOVED lines=12> */
.L_x_50:
        /* <DEDUP_REMOVED lines=16> */
.L_x_57:


//--------------------- .nv.shared.reserved.0     --------------------------
	.section	.nv.shared.reserved.0,"aw",@nobits
	.weak		__nv_reservedSMEM_offset_0_alias
	.size		__nv_reservedSMEM_offset_0_alias, 0, 64
	.other		__nv_reservedSMEM_offset_0_alias,@"STO_CUDA_RESERVED_SHARED STV_DEFAULT"
__nv_reservedSMEM_offset_0_alias:
	.zero		0
	.zero		64


//--------------------- .nv.shared.prescan_small  --------------------------
	.section	.nv.shared.prescan_small,"aw",@nobits
	.sectionflags	@""
	.align	4
.nv.shared.prescan_small:
	.zero		5120


//--------------------- .nv.shared.prescan        --------------------------
	.section	.nv.shared.prescan,"aw",@nobits
	.sectionflags	@""
	.align	8
.nv.shared.prescan:
	.zero		1536


//--------------------- .nv.shared.reduce         --------------------------
	.section	.nv.shared.reduce,"aw",@nobits
	.sectionflags	@""
	.align	8
.nv.shared.reduce:
	.zero		1280


//--------------------- .nv.constant0.marching_squares --------------------------
	.section	.nv.constant0.marching_squares,"a",@progbits
	.sectionflags	@""
	.align	4
.nv.constant0.marching_squares:
	.zero		976


//--------------------- .nv.constant0.add         --------------------------
	.section	.nv.constant0.add,"a",@progbits
	.sectionflags	@""
	.align	4
.nv.constant0.add:
	.zero		920


//--------------------- .nv.constant0.prescan_small --------------------------
	.section	.nv.constant0.prescan_small,"a",@progbits
	.sectionflags	@""
	.align	4
.nv.constant0.prescan_small:
	.zero		920


//--------------------- .nv.constant0.prescan     --------------------------
	.section	.nv.constant0.prescan,"a",@progbits
	.sectionflags	@""
	.align	4
.nv.constant0.prescan:
	.zero		928


//--------------------- .nv.constant0.reduce      --------------------------
	.section	.nv.constant0.reduce,"a",@progbits
	.sectionflags	@""
	.align	4
.nv.constant0.reduce:
	.zero		920


//--------------------- .nv.constant0.required_memory --------------------------
	.section	.nv.constant0.required_memory,"a",@progbits
	.sectionflags	@""
	.align	4
.nv.constant0.required_memory:
	.zero		944


//--------------------- SYMBOLS --------------------------

	.type		.nv.reservedSmem.offset0,@object
	.size		.nv.reservedSmem.offset0,0x4
	.type		.nv.reservedSmem.cap,@object
	.size		.nv.reservedSmem.cap,0x4
